//
// Generated by NVIDIA NVVM Compiler
//
// Compiler Build ID: CL-36424714
// Cuda compilation tools, release 13.0, V13.0.88
// Based on NVVM 20.0.0
//

.version 9.0
.target sm_100
.address_size 64

	// .globl	_Z32swap_zero_diagonal_and_get_scalePdiiS_Pi

.visible .entry _Z32swap_zero_diagonal_and_get_scalePdiiS_Pi(
	.param .u64 .ptr .align 1 _Z32swap_zero_diagonal_and_get_scalePdiiS_Pi_param_0,
	.param .u32 _Z32swap_zero_diagonal_and_get_scalePdiiS_Pi_param_1,
	.param .u32 _Z32swap_zero_diagonal_and_get_scalePdiiS_Pi_param_2,
	.param .u64 .ptr .align 1 _Z32swap_zero_diagonal_and_get_scalePdiiS_Pi_param_3,
	.param .u64 .ptr .align 1 _Z32swap_zero_diagonal_and_get_scalePdiiS_Pi_param_4
)
{
	.reg .pred 	%p<10>;
	.reg .b32 	%r<31>;
	.reg .b64 	%rd<39>;
	.reg .b64 	%fd<14>;

	ld.param.u64 	%rd17, [_Z32swap_zero_diagonal_and_get_scalePdiiS_Pi_param_0];
	ld.param.u32 	%r19, [_Z32swap_zero_diagonal_and_get_scalePdiiS_Pi_param_1];
	ld.param.u32 	%r20, [_Z32swap_zero_diagonal_and_get_scalePdiiS_Pi_param_2];
	ld.param.u64 	%rd16, [_Z32swap_zero_diagonal_and_get_scalePdiiS_Pi_param_3];
	ld.param.u64 	%rd18, [_Z32swap_zero_diagonal_and_get_scalePdiiS_Pi_param_4];
	cvta.to.global.u64 	%rd1, %rd18;
	cvta.to.global.u64 	%rd2, %rd17;
	shl.b32 	%r1, %r20, 1;
	mul.lo.s32 	%r2, %r1, %r19;
	mul.wide.s32 	%rd19, %r2, 8;
	add.s64 	%rd3, %rd2, %rd19;
	ld.global.f64 	%fd1, [%rd3+8];
	setp.neu.f64 	%p1, %fd1, 0d0000000000000000;
	@%p1 bra 	$L__BB0_11;
	add.s32 	%r3, %r20, -2;
	mad.lo.s32 	%r21, %r20, %r19, %r20;
	shl.b32 	%r26, %r21, 1;
	mov.u32 	%r27, %r19;
$L__BB0_2:
	add.s32 	%r7, %r27, 1;
	setp.ge.s32 	%p2, %r7, %r20;
	@%p2 bra 	$L__BB0_11;
	mad.lo.s32 	%r22, %r7, %r1, %r19;
	mul.wide.s32 	%rd20, %r22, 8;
	add.s64 	%rd21, %rd2, %rd20;
	ld.global.f64 	%fd2, [%rd21];
	setp.eq.f64 	%p3, %fd2, 0d0000000000000000;
	@%p3 bra 	$L__BB0_12;
	setp.lt.s32 	%p5, %r20, 1;
	@%p5 bra 	$L__BB0_11;
	max.s32 	%r8, %r1, 1;
	and.b32  	%r9, %r8, 3;
	setp.eq.s32 	%p6, %r20, 1;
	mov.b32 	%r29, 0;
	@%p6 bra 	$L__BB0_8;
	and.b32  	%r29, %r8, 2147483644;
	neg.s32 	%r28, %r29;
	add.s64 	%rd22, %rd2, 16;
	mul.wide.s32 	%rd23, %r26, 8;
	add.s64 	%rd36, %rd22, %rd23;
	add.s64 	%rd35, %rd22, %rd19;
$L__BB0_7:
	ld.global.f64 	%fd3, [%rd35+-16];
	ld.global.f64 	%fd4, [%rd36+-16];
	st.global.f64 	[%rd35+-16], %fd4;
	st.global.f64 	[%rd36+-16], %fd3;
	ld.global.f64 	%fd5, [%rd35+-8];
	ld.global.f64 	%fd6, [%rd36+-8];
	st.global.f64 	[%rd35+-8], %fd6;
	st.global.f64 	[%rd36+-8], %fd5;
	ld.global.f64 	%fd7, [%rd35];
	ld.global.f64 	%fd8, [%rd36];
	st.global.f64 	[%rd35], %fd8;
	st.global.f64 	[%rd36], %fd7;
	ld.global.f64 	%fd9, [%rd35+8];
	ld.global.f64 	%fd10, [%rd36+8];
	st.global.f64 	[%rd35+8], %fd10;
	st.global.f64 	[%rd36+8], %fd9;
	add.s32 	%r28, %r28, 4;
	add.s64 	%rd36, %rd36, 32;
	add.s64 	%rd35, %rd35, 32;
	setp.eq.s32 	%p7, %r28, 0;
	@%p7 bra 	$L__BB0_8;
	bra.uni 	$L__BB0_7;
$L__BB0_8:
	setp.eq.s32 	%p8, %r9, 0;
	@%p8 bra 	$L__BB0_11;
	cvt.u64.u32 	%rd26, %r29;
	mul.wide.u32 	%rd27, %r29, 8;
	add.s64 	%rd28, %rd19, %rd27;
	add.s64 	%rd38, %rd2, %rd28;
	cvt.s64.s32 	%rd29, %r26;
	add.s64 	%rd30, %rd26, %rd29;
	shl.b64 	%rd31, %rd30, 3;
	add.s64 	%rd37, %rd2, %rd31;
	neg.s32 	%r30, %r9;
$L__BB0_10:
	.pragma "nounroll";
	ld.global.f64 	%fd11, [%rd38];
	ld.global.f64 	%fd12, [%rd37];
	st.global.f64 	[%rd38], %fd12;
	st.global.f64 	[%rd37], %fd11;
	add.s64 	%rd38, %rd38, 8;
	add.s64 	%rd37, %rd37, 8;
	add.s32 	%r30, %r30, 1;
	setp.ne.s32 	%p9, %r30, 0;
	@%p9 bra 	$L__BB0_10;
$L__BB0_11:
	mov.b32 	%r25, 0;
	st.global.u32 	[%rd1], %r25;
	mul.wide.s32 	%rd32, %r19, 8;
	add.s64 	%rd33, %rd3, %rd32;
	ld.global.f64 	%fd13, [%rd33];
	cvta.to.global.u64 	%rd34, %rd16;
	st.global.f64 	[%rd34], %fd13;
	bra.uni 	$L__BB0_14;
$L__BB0_12:
	setp.ne.s32 	%p4, %r27, %r3;
	add.s32 	%r26, %r26, %r1;
	mov.u32 	%r27, %r7;
	@%p4 bra 	$L__BB0_2;
	mov.b32 	%r23, 1;
	st.global.u32 	[%rd1], %r23;
$L__BB0_14:
	ret;

}
	// .globl	_Z18normalize_diagonalPdiiS_
.visible .entry _Z18normalize_diagonalPdiiS_(
	.param .u64 .ptr .align 1 _Z18normalize_diagonalPdiiS__param_0,
	.param .u32 _Z18normalize_diagonalPdiiS__param_1,
	.param .u32 _Z18normalize_diagonalPdiiS__param_2,
	.param .u64 .ptr .align 1 _Z18normalize_diagonalPdiiS__param_3
)
{
	.reg .pred 	%p<2>;
	.reg .b32 	%r<10>;
	.reg .b64 	%rd<9>;
	.reg .b64 	%fd<7>;

	ld.param.u64 	%rd1, [_Z18normalize_diagonalPdiiS__param_0];
	ld.param.u32 	%r2, [_Z18normalize_diagonalPdiiS__param_1];
	ld.param.u32 	%r3, [_Z18normalize_diagonalPdiiS__param_2];
	ld.param.u64 	%rd2, [_Z18normalize_diagonalPdiiS__param_3];
	mov.u32 	%r4, %ntid.x;
	mov.u32 	%r5, %ctaid.x;
	mov.u32 	%r6, %tid.x;
	mad.lo.s32 	%r1, %r4, %r5, %r6;
	setp.ge.s32 	%p1, %r1, %r3;
	@%p1 bra 	$L__BB1_2;
	cvta.to.global.u64 	%rd3, %rd1;
	cvta.to.global.u64 	%rd4, %rd2;
	mul.lo.s32 	%r7, %r2, %r3;
	shl.b32 	%r8, %r7, 1;
	add.s32 	%r9, %r8, %r1;
	mul.wide.s32 	%rd5, %r9, 8;
	add.s64 	%rd6, %rd3, %rd5;
	ld.global.f64 	%fd1, [%rd6];
	ld.global.f64 	%fd2, [%rd4];
	div.rn.f64 	%fd3, %fd1, %fd2;
	st.global.f64 	[%rd6], %fd3;
	mul.wide.s32 	%rd7, %r3, 8;
	add.s64 	%rd8, %rd6, %rd7;
	ld.global.f64 	%fd4, [%rd8];
	ld.global.f64 	%fd5, [%rd4];
	div.rn.f64 	%fd6, %fd4, %fd5;
	st.global.f64 	[%rd8], %fd6;
$L__BB1_2:
	ret;

}
	// .globl	_Z19perform_eliminationiiiPdii
.visible .entry _Z19perform_eliminationiiiPdii(
	.param .u32 _Z19perform_eliminationiiiPdii_param_0,
	.param .u32 _Z19perform_eliminationiiiPdii_param_1,
	.param .u32 _Z19perform_eliminationiiiPdii_param_2,
	.param .u64 .ptr .align 1 _Z19perform_eliminationiiiPdii_param_3,
	.param .u32 _Z19perform_eliminationiiiPdii_param_4,
	.param .u32 _Z19perform_eliminationiiiPdii_param_5
)
{
	.reg .pred 	%p<11>;
	.reg .b32 	%r<50>;
	.reg .b64 	%rd<22>;
	.reg .b64 	%fd<62>;

	ld.param.u32 	%r27, [_Z19perform_eliminationiiiPdii_param_0];
	ld.param.u32 	%r28, [_Z19perform_eliminationiiiPdii_param_1];
	ld.param.u32 	%r24, [_Z19perform_eliminationiiiPdii_param_2];
	ld.param.u64 	%rd3, [_Z19perform_eliminationiiiPdii_param_3];
	ld.param.u32 	%r47, [_Z19perform_eliminationiiiPdii_param_4];
	ld.param.u32 	%r26, [_Z19perform_eliminationiiiPdii_param_5];
	cvta.to.global.u64 	%rd1, %rd3;
	mov.u32 	%r29, %ntid.x;
	mov.u32 	%r30, %ctaid.x;
	mov.u32 	%r31, %tid.x;
	mad.lo.s32 	%r32, %r29, %r30, %r31;
	add.s32 	%r1, %r32, %r27;
	setp.ge.s32 	%p1, %r1, %r28;
	@%p1 bra 	$L__BB2_13;
	mul.lo.s32 	%r33, %r1, %r26;
	shl.b32 	%r2, %r33, 1;
	add.s32 	%r43, %r2, %r47;
	mul.wide.s32 	%rd4, %r43, 8;
	add.s64 	%rd5, %rd1, %rd4;
	ld.global.f64 	%fd1, [%rd5];
	shl.b32 	%r4, %r26, 1;
	setp.ge.s32 	%p2, %r47, %r4;
	@%p2 bra 	$L__BB2_13;
	mul.lo.s32 	%r5, %r4, %r24;
	sub.s32 	%r6, %r4, %r47;
	and.b32  	%r7, %r6, 7;
	sub.s32 	%r34, %r47, %r4;
	setp.gt.u32 	%p3, %r34, -8;
	@%p3 bra 	$L__BB2_5;
	and.b32  	%r35, %r6, -8;
	neg.s32 	%r45, %r35;
	add.s64 	%rd2, %rd1, 32;
	add.s32 	%r44, %r47, %r5;
$L__BB2_4:
	.pragma "nounroll";
	mul.wide.s32 	%rd6, %r44, 8;
	add.s64 	%rd7, %rd2, %rd6;
	mul.wide.s32 	%rd8, %r43, 8;
	add.s64 	%rd9, %rd2, %rd8;
	ld.global.f64 	%fd2, [%rd7+-32];
	mul.f64 	%fd3, %fd1, %fd2;
	ld.global.f64 	%fd4, [%rd9+-32];
	sub.f64 	%fd5, %fd4, %fd3;
	st.global.f64 	[%rd9+-32], %fd5;
	ld.global.f64 	%fd6, [%rd7+-24];
	mul.f64 	%fd7, %fd1, %fd6;
	ld.global.f64 	%fd8, [%rd9+-24];
	sub.f64 	%fd9, %fd8, %fd7;
	st.global.f64 	[%rd9+-24], %fd9;
	ld.global.f64 	%fd10, [%rd7+-16];
	mul.f64 	%fd11, %fd1, %fd10;
	ld.global.f64 	%fd12, [%rd9+-16];
	sub.f64 	%fd13, %fd12, %fd11;
	st.global.f64 	[%rd9+-16], %fd13;
	ld.global.f64 	%fd14, [%rd7+-8];
	mul.f64 	%fd15, %fd1, %fd14;
	ld.global.f64 	%fd16, [%rd9+-8];
	sub.f64 	%fd17, %fd16, %fd15;
	st.global.f64 	[%rd9+-8], %fd17;
	ld.global.f64 	%fd18, [%rd7];
	mul.f64 	%fd19, %fd1, %fd18;
	ld.global.f64 	%fd20, [%rd9];
	sub.f64 	%fd21, %fd20, %fd19;
	st.global.f64 	[%rd9], %fd21;
	ld.global.f64 	%fd22, [%rd7+8];
	mul.f64 	%fd23, %fd1, %fd22;
	ld.global.f64 	%fd24, [%rd9+8];
	sub.f64 	%fd25, %fd24, %fd23;
	st.global.f64 	[%rd9+8], %fd25;
	ld.global.f64 	%fd26, [%rd7+16];
	mul.f64 	%fd27, %fd1, %fd26;
	ld.global.f64 	%fd28, [%rd9+16];
	sub.f64 	%fd29, %fd28, %fd27;
	st.global.f64 	[%rd9+16], %fd29;
	ld.global.f64 	%fd30, [%rd7+24];
	mul.f64 	%fd31, %fd1, %fd30;
	ld.global.f64 	%fd32, [%rd9+24];
	sub.f64 	%fd33, %fd32, %fd31;
	st.global.f64 	[%rd9+24], %fd33;
	add.s32 	%r47, %r47, 8;
	add.s32 	%r45, %r45, 8;
	add.s32 	%r44, %r44, 8;
	add.s32 	%r43, %r43, 8;
	setp.ne.s32 	%p4, %r45, 0;
	@%p4 bra 	$L__BB2_4;
$L__BB2_5:
	setp.eq.s32 	%p5, %r7, 0;
	@%p5 bra 	$L__BB2_13;
	and.b32  	%r19, %r6, 3;
	setp.lt.u32 	%p6, %r7, 4;
	@%p6 bra 	$L__BB2_8;
	add.s32 	%r36, %r47, %r5;
	mul.wide.s32 	%rd10, %r36, 8;
	add.s64 	%rd11, %rd1, %rd10;
	ld.global.f64 	%fd34, [%rd11];
	mul.f64 	%fd35, %fd1, %fd34;
	add.s32 	%r37, %r47, %r2;
	mul.wide.s32 	%rd12, %r37, 8;
	add.s64 	%rd13, %rd1, %rd12;
	ld.global.f64 	%fd36, [%rd13];
	sub.f64 	%fd37, %fd36, %fd35;
	st.global.f64 	[%rd13], %fd37;
	ld.global.f64 	%fd38, [%rd11+8];
	mul.f64 	%fd39, %fd1, %fd38;
	ld.global.f64 	%fd40, [%rd13+8];
	sub.f64 	%fd41, %fd40, %fd39;
	st.global.f64 	[%rd13+8], %fd41;
	ld.global.f64 	%fd42, [%rd11+16];
	mul.f64 	%fd43, %fd1, %fd42;
	ld.global.f64 	%fd44, [%rd13+16];
	sub.f64 	%fd45, %fd44, %fd43;
	st.global.f64 	[%rd13+16], %fd45;
	ld.global.f64 	%fd46, [%rd11+24];
	mul.f64 	%fd47, %fd1, %fd46;
	ld.global.f64 	%fd48, [%rd13+24];
	sub.f64 	%fd49, %fd48, %fd47;
	st.global.f64 	[%rd13+24], %fd49;
	add.s32 	%r47, %r47, 4;
$L__BB2_8:
	setp.eq.s32 	%p7, %r19, 0;
	@%p7 bra 	$L__BB2_13;
	setp.eq.s32 	%p8, %r19, 1;
	@%p8 bra 	$L__BB2_11;
	add.s32 	%r38, %r47, %r5;
	mul.wide.s32 	%rd14, %r38, 8;
	add.s64 	%rd15, %rd1, %rd14;
	ld.global.f64 	%fd50, [%rd15];
	mul.f64 	%fd51, %fd1, %fd50;
	add.s32 	%r39, %r47, %r2;
	mul.wide.s32 	%rd16, %r39, 8;
	add.s64 	%rd17, %rd1, %rd16;
	ld.global.f64 	%fd52, [%rd17];
	sub.f64 	%fd53, %fd52, %fd51;
	st.global.f64 	[%rd17], %fd53;
	ld.global.f64 	%fd54, [%rd15+8];
	mul.f64 	%fd55, %fd1, %fd54;
	ld.global.f64 	%fd56, [%rd17+8];
	sub.f64 	%fd57, %fd56, %fd55;
	st.global.f64 	[%rd17+8], %fd57;
	add.s32 	%r47, %r47, 2;
$L__BB2_11:
	and.b32  	%r40, %r6, 1;
	setp.eq.b32 	%p9, %r40, 1;
	not.pred 	%p10, %p9;
	@%p10 bra 	$L__BB2_13;
	add.s32 	%r41, %r47, %r5;
	mul.wide.s32 	%rd18, %r41, 8;
	add.s64 	%rd19, %rd1, %rd18;
	ld.global.f64 	%fd58, [%rd19];
	mul.f64 	%fd59, %fd1, %fd58;
	add.s32 	%r42, %r47, %r2;
	mul.wide.s32 	%rd20, %r42, 8;
	add.s64 	%rd21, %rd1, %rd20;
	ld.global.f64 	%fd60, [%rd21];
	sub.f64 	%fd61, %fd60, %fd59;
	st.global.f64 	[%rd21], %fd61;
$L__BB2_13:
	ret;

}


// ===== COMPILED SASS (sm_100) =====

	.target	sm_100

	.elftype	@"ET_EXEC"


//--------------------- .note.nv.tkinfo           --------------------------
	.section	.note.nv.tkinfo,"",@"SHT_NOTE"
	.sectionflags	@"SHF_NOTE_NV_TKINFO"
	.tkinfo
        /*0018*/ 	.word	0x00000002
        /*0030*/ 	.string	""
        /*0030*/ 	.string	"ptxas"
        /*0030*/ 	.string	"Cuda compilation tools, release 13.0, V13.0.88"
        /*0030*/ 	.string	"Build cuda_13.0.r13.0/compiler.36424714_0"
        /*0030*/ 	.string	"-arch sm_100 -m 64 "



//--------------------- .note.nv.cuinfo           --------------------------
	.section	.note.nv.cuinfo,"",@"SHT_NOTE"
	.sectionflags	@"SHF_NOTE_NV_CUINFO"
        /*0018*/ 	.short	0x0002
        /*001a*/ 	.short	0x0064
        /*001c*/ 	.short	0x0082
	.zero		2


//--------------------- .nv.info                  --------------------------
	.section	.nv.info,"",@"SHT_CUDA_INFO"
	.align	4


	//----- nvinfo : EIATTR_REGCOUNT
	.align		4
        /*0000*/ 	.byte	0x04, 0x2f
        /*0002*/ 	.short	(.L_1 - .L_0)
	.align		4
.L_0:
        /*0004*/ 	.word	index@(_Z32swap_zero_diagonal_and_get_scalePdiiS_Pi)
        /*0008*/ 	.word	0x0000001a


	//----- nvinfo : EIATTR_FRAME_SIZE
	.align		4
.L_1:
        /*000c*/ 	.byte	0x04, 0x11
        /*000e*/ 	.short	(.L_3 - .L_2)
	.align		4
.L_2:
        /*0010*/ 	.word	index@(_Z32swap_zero_diagonal_and_get_scalePdiiS_Pi)
        /*0014*/ 	.word	0x00000000


	//----- nvinfo : EIATTR_REGCOUNT
	.align		4
.L_3:
        /*0018*/ 	.byte	0x04, 0x2f
        /*001a*/ 	.short	(.L_5 - .L_4)
	.align		4
.L_4:
        /*001c*/ 	.word	index@(_Z18normalize_diagonalPdiiS_)
        /*0020*/ 	.word	0x0000001c


	//----- nvinfo : EIATTR_FRAME_SIZE
	.align		4
.L_5:
        /*0024*/ 	.byte	0x04, 0x11
        /*0026*/ 	.short	(.L_7 - .L_6)
	.align		4
.L_6:
        /*0028*/ 	.word	index@($__internal_0_$__cuda_sm20_div_rn_f64_full)
        /*002c*/ 	.word	0x00000000


	//----- nvinfo : EIATTR_FRAME_SIZE
	.align		4
.L_7:
        /*0030*/ 	.byte	0x04, 0x11
        /*0032*/ 	.short	(.L_9 - .L_8)
	.align		4
.L_8:
        /*0034*/ 	.word	index@(_Z18normalize_diagonalPdiiS_)
        /*0038*/ 	.word	0x00000000


	//----- nvinfo : EIATTR_REGCOUNT
	.align		4
.L_9:
        /*003c*/ 	.byte	0x04, 0x2f
        /*003e*/ 	.short	(.L_11 - .L_10)
	.align		4
.L_10:
        /*0040*/ 	.word	index@(_Z19perform_eliminationiiiPdii)
        /*0044*/ 	.word	0x00000020


	//----- nvinfo : EIATTR_FRAME_SIZE
	.align		4
.L_11:
        /*0048*/ 	.byte	0x04, 0x11
        /*004a*/ 	.short	(.L_13 - .L_12)
	.align		4
.L_12:
        /*004c*/ 	.word	index@(_Z19perform_eliminationiiiPdii)
        /*0050*/ 	.word	0x00000000


	//----- nvinfo : EIATTR_MIN_STACK_SIZE
	.align		4
.L_13:
        /*0054*/ 	.byte	0x04, 0x12
        /*0056*/ 	.short	(.L_15 - .L_14)
	.align		4
.L_14:
        /*0058*/ 	.word	index@(_Z19perform_eliminationiiiPdii)
        /*005c*/ 	.word	0x00000000


	//----- nvinfo : EIATTR_MIN_STACK_SIZE
	.align		4
.L_15:
        /*0060*/ 	.byte	0x04, 0x12
        /*0062*/ 	.short	(.L_17 - .L_16)
	.align		4
.L_16:
        /*0064*/ 	.word	index@(_Z18normalize_diagonalPdiiS_)
        /*0068*/ 	.word	0x00000000


	//----- nvinfo : EIATTR_MIN_STACK_SIZE
	.align		4
.L_17:
        /*006c*/ 	.byte	0x04, 0x12
        /*006e*/ 	.short	(.L_19 - .L_18)
	.align		4
.L_18:
        /*0070*/ 	.word	index@(_Z32swap_zero_diagonal_and_get_scalePdiiS_Pi)
        /*0074*/ 	.word	0x00000000
.L_19:


//--------------------- .nv.compat                --------------------------
	.section	.nv.compat,"",@"SHT_CUDA_COMPAT_INFO"
	.align	4
        /*0000*/ 	.byte	0x02, 0x09, 0x00, 0x00, 0x02, 0x02, 0x01, 0x00, 0x02, 0x05, 0x05, 0x00, 0x03, 0x07, 0x01, 0x01
        /*0010*/ 	.byte	0x02, 0x03, 0x00, 0x00, 0x02, 0x06, 0x01, 0x00, 0x04, 0x0b, 0x08, 0x00, 0x01, 0x00, 0x00, 0x00
        /*0020*/ 	.byte	0x00, 0x00, 0x00, 0x00


//--------------------- .nv.info._Z19perform_eliminationiiiPdii --------------------------
	.section	.nv.info._Z19perform_eliminationiiiPdii,"",@"SHT_CUDA_INFO"
	.sectionflags	@""
	.align	4


	//----- nvinfo : EIATTR_CUDA_API_VERSION
	.align		4
        /*0000*/ 	.byte	0x04, 0x37
        /*0002*/ 	.short	(.L_21 - .L_20)
.L_20:
        /*0004*/ 	.word	0x00000082


	//----- nvinfo : EIATTR_KPARAM_INFO
	.align		4
.L_21:
        /*0008*/ 	.byte	0x04, 0x17
        /*000a*/ 	.short	(.L_23 - .L_22)
.L_22:
        /*000c*/ 	.word	0x00000000
        /*0010*/ 	.short	0x0005
        /*0012*/ 	.short	0x001c
        /*0014*/ 	.byte	0x00, 0xf0, 0x11, 0x00


	//----- nvinfo : EIATTR_KPARAM_INFO
	.align		4
.L_23:
        /*0018*/ 	.byte	0x04, 0x17
        /*001a*/ 	.short	(.L_25 - .L_24)
.L_24:
        /*001c*/ 	.word	0x00000000
        /*0020*/ 	.short	0x0004
        /*0022*/ 	.short	0x0018
        /*0024*/ 	.byte	0x00, 0xf0, 0x11, 0x00


	//----- nvinfo : EIATTR_KPARAM_INFO
	.align		4
.L_25:
        /*0028*/ 	.byte	0x04, 0x17
        /*002a*/ 	.short	(.L_27 - .L_26)
.L_26:
        /*002c*/ 	.word	0x00000000
        /*0030*/ 	.short	0x0003
        /*0032*/ 	.short	0x0010
        /*0034*/ 	.byte	0x00, 0xf5, 0x21, 0x00


	//----- nvinfo : EIATTR_KPARAM_INFO
	.align		4
.L_27:
        /*0038*/ 	.byte	0x04, 0x17
        /*003a*/ 	.short	(.L_29 - .L_28)
.L_28:
        /*003c*/ 	.word	0x00000000
        /*0040*/ 	.short	0x0002
        /*0042*/ 	.short	0x0008
        /*0044*/ 	.byte	0x00, 0xf0, 0x11, 0x00


	//----- nvinfo : EIATTR_KPARAM_INFO
	.align		4
.L_29:
        /*0048*/ 	.byte	0x04, 0x17
        /*004a*/ 	.short	(.L_31 - .L_30)
.L_30:
        /*004c*/ 	.word	0x00000000
        /*0050*/ 	.short	0x0001
        /*0052*/ 	.short	0x0004
        /*0054*/ 	.byte	0x00, 0xf0, 0x11, 0x00


	//----- nvinfo : EIATTR_KPARAM_INFO
	.align		4
.L_31:
        /*0058*/ 	.byte	0x04, 0x17
        /*005a*/ 	.short	(.L_33 - .L_32)
.L_32:
        /*005c*/ 	.word	0x00000000
        /*0060*/ 	.short	0x0000
        /*0062*/ 	.short	0x0000
        /*0064*/ 	.byte	0x00, 0xf0, 0x11, 0x00


	//----- nvinfo : EIATTR_SPARSE_MMA_MASK
	.align		4
.L_33:
        /*0068*/ 	.byte	0x03, 0x50
        /*006a*/ 	.short	0x0000


	//----- nvinfo : EIATTR_MAXREG_COUNT
	.align		4
        /*006c*/ 	.byte	0x03, 0x1b
        /*006e*/ 	.short	0x00ff


	//----- nvinfo : EIATTR_MERCURY_ISA_VERSION
	.align		4
        /*0070*/ 	.byte	0x03, 0x5f
        /*0072*/ 	.short	0x0101


	//----- nvinfo : EIATTR_VRC_CTA_INIT_COUNT
	.align		4
        /*0074*/ 	.byte	0x02, 0x4a
	.zero		1
	.zero		1


	//----- nvinfo : EIATTR_EXIT_INSTR_OFFSETS
	.align		4
        /*0078*/ 	.byte	0x04, 0x1c
        /*007a*/ 	.short	(.L_35 - .L_34)


	//   ....[0]....
.L_34:
        /*007c*/ 	.word	0x00000090


	//   ....[1]....
        /*0080*/ 	.word	0x000000d0


	//   ....[2]....
        /*0084*/ 	.word	0x000004b0


	//   ....[3]....
        /*0088*/ 	.word	0x00000660


	//   ....[4]....
        /*008c*/ 	.word	0x00000790


	//   ....[5]....
        /*0090*/ 	.word	0x00000830


	//----- nvinfo : EIATTR_CBANK_PARAM_SIZE
	.align		4
.L_35:
        /*0094*/ 	.byte	0x03, 0x19
        /*0096*/ 	.short	0x0020


	//----- nvinfo : EIATTR_PARAM_CBANK
	.align		4
        /*0098*/ 	.byte	0x04, 0x0a
        /*009a*/ 	.short	(.L_37 - .L_36)
	.align		4
.L_36:
        /*009c*/ 	.word	index@(.nv.constant0._Z19perform_eliminationiiiPdii)
        /*00a0*/ 	.short	0x0380
        /*00a2*/ 	.short	0x0020


	//----- nvinfo : EIATTR_SW_WAR
	.align		4
.L_37:
        /*00a4*/ 	.byte	0x04, 0x36
        /*00a6*/ 	.short	(.L_39 - .L_38)
.L_38:
        /*00a8*/ 	.word	0x00000008
.L_39:


//--------------------- .nv.info._Z18normalize_diagonalPdiiS_ --------------------------
	.section	.nv.info._Z18normalize_diagonalPdiiS_,"",@"SHT_CUDA_INFO"
	.sectionflags	@""
	.align	4


	//----- nvinfo : EIATTR_CUDA_API_VERSION
	.align		4
        /*0000*/ 	.byte	0x04, 0x37
        /*0002*/ 	.short	(.L_41 - .L_40)
.L_40:
        /*0004*/ 	.word	0x00000082


	//----- nvinfo : EIATTR_KPARAM_INFO
	.align		4
.L_41:
        /*0008*/ 	.byte	0x04, 0x17
        /*000a*/ 	.short	(.L_43 - .L_42)
.L_42:
        /*000c*/ 	.word	0x00000000
        /*0010*/ 	.short	0x0003
        /*0012*/ 	.short	0x0010
        /*0014*/ 	.byte	0x00, 0xf5, 0x21, 0x00


	//----- nvinfo : EIATTR_KPARAM_INFO
	.align		4
.L_43:
        /*0018*/ 	.byte	0x04, 0x17
        /*001a*/ 	.short	(.L_45 - .L_44)
.L_44:
        /*001c*/ 	.word	0x00000000
        /*0020*/ 	.short	0x0002
        /*0022*/ 	.short	0x000c
        /*0024*/ 	.byte	0x00, 0xf0, 0x11, 0x00


	//----- nvinfo : EIATTR_KPARAM_INFO
	.align		4
.L_45:
        /*0028*/ 	.byte	0x04, 0x17
        /*002a*/ 	.short	(.L_47 - .L_46)
.L_46:
        /*002c*/ 	.word	0x00000000
        /*0030*/ 	.short	0x0001
        /*0032*/ 	.short	0x0008
        /*0034*/ 	.byte	0x00, 0xf0, 0x11, 0x00


	//----- nvinfo : EIATTR_KPARAM_INFO
	.align		4
.L_47:
        /*0038*/ 	.byte	0x04, 0x17
        /*003a*/ 	.short	(.L_49 - .L_48)
.L_48:
        /*003c*/ 	.word	0x00000000
        /*0040*/ 	.short	0x0000
        /*0042*/ 	.short	0x0000
        /*0044*/ 	.byte	0x00, 0xf5, 0x21, 0x00


	//----- nvinfo : EIATTR_SPARSE_MMA_MASK
	.align		4
.L_49:
        /*0048*/ 	.byte	0x03, 0x50
        /*004a*/ 	.short	0x0000


	//----- nvinfo : EIATTR_MAXREG_COUNT
	.align		4
        /*004c*/ 	.byte	0x03, 0x1b
        /*004e*/ 	.short	0x00ff


	//----- nvinfo : EIATTR_MERCURY_ISA_VERSION
	.align		4
        /*0050*/ 	.byte	0x03, 0x5f
        /*0052*/ 	.short	0x0101


	//----- nvinfo : EIATTR_VRC_CTA_INIT_COUNT
	.align		4
        /*0054*/ 	.byte	0x02, 0x4a
	.zero		1
	.zero		1


	//----- nvinfo : EIATTR_EXIT_INSTR_OFFSETS
	.align		4
        /*0058*/ 	.byte	0x04, 0x1c
        /*005a*/ 	.short	(.L_51 - .L_50)


	//   ....[0]....
.L_50:
        /*005c*/ 	.word	0x00000070


	//   ....[1]....
        /*0060*/ 	.word	0x00000480


	//----- nvinfo : EIATTR_CRS_STACK_SIZE
	.align		4
.L_51:
        /*0064*/ 	.byte	0x04, 0x1e
        /*0066*/ 	.short	(.L_53 - .L_52)
.L_52:
        /*0068*/ 	.word	0x00000000


	//----- nvinfo : EIATTR_CBANK_PARAM_SIZE
	.align		4
.L_53:
        /*006c*/ 	.byte	0x03, 0x19
        /*006e*/ 	.short	0x0018


	//----- nvinfo : EIATTR_PARAM_CBANK
	.align		4
        /*0070*/ 	.byte	0x04, 0x0a
        /*0072*/ 	.short	(.L_55 - .L_54)
	.align		4
.L_54:
        /*0074*/ 	.word	index@(.nv.constant0._Z18normalize_diagonalPdiiS_)
        /*0078*/ 	.short	0x0380
        /*007a*/ 	.short	0x0018


	//----- nvinfo : EIATTR_SW_WAR
	.align		4
.L_55:
        /*007c*/ 	.byte	0x04, 0x36
        /*007e*/ 	.short	(.L_57 - .L_56)
.L_56:
        /*0080*/ 	.word	0x00000008
.L_57:


//--------------------- .nv.info._Z32swap_zero_diagonal_and_get_scalePdiiS_Pi --------------------------
	.section	.nv.info._Z32swap_zero_diagonal_and_get_scalePdiiS_Pi,"",@"SHT_CUDA_INFO"
	.sectionflags	@""
	.align	4


	//----- nvinfo : EIATTR_CUDA_API_VERSION
	.align		4
        /*0000*/ 	.byte	0x04, 0x37
        /*0002*/ 	.short	(.L_59 - .L_58)
.L_58:
        /*0004*/ 	.word	0x00000082


	//----- nvinfo : EIATTR_KPARAM_INFO
	.align		4
.L_59:
        /*0008*/ 	.byte	0x04, 0x17
        /*000a*/ 	.short	(.L_61 - .L_60)
.L_60:
        /*000c*/ 	.word	0x00000000
        /*0010*/ 	.short	0x0004
        /*0012*/ 	.short	0x0018
        /*0014*/ 	.byte	0x00, 0xf5, 0x21, 0x00


	//----- nvinfo : EIATTR_KPARAM_INFO
	.align		4
.L_61:
        /*0018*/ 	.byte	0x04, 0x17
        /*001a*/ 	.short	(.L_63 - .L_62)
.L_62:
        /*001c*/ 	.word	0x00000000
        /*0020*/ 	.short	0x0003
        /*0022*/ 	.short	0x0010
        /*0024*/ 	.byte	0x00, 0xf5, 0x21, 0x00


	//----- nvinfo : EIATTR_KPARAM_INFO
	.align		4
.L_63:
        /*0028*/ 	.byte	0x04, 0x17
        /*002a*/ 	.short	(.L_65 - .L_64)
.L_64:
        /*002c*/ 	.word	0x00000000
        /*0030*/ 	.short	0x0002
        /*0032*/ 	.short	0x000c
        /*0034*/ 	.byte	0x00, 0xf0, 0x11, 0x00


	//----- nvinfo : EIATTR_KPARAM_INFO
	.align		4
.L_65:
        /*0038*/ 	.byte	0x04, 0x17
        /*003a*/ 	.short	(.L_67 - .L_66)
.L_66:
        /*003c*/ 	.word	0x00000000
        /*0040*/ 	.short	0x0001
        /*0042*/ 	.short	0x0008
        /*0044*/ 	.byte	0x00, 0xf0, 0x11, 0x00


	//----- nvinfo : EIATTR_KPARAM_INFO
	.align		4
.L_67:
        /*0048*/ 	.byte	0x04, 0x17
        /*004a*/ 	.short	(.L_69 - .L_68)
.L_68:
        /*004c*/ 	.word	0x00000000
        /*0050*/ 	.short	0x0000
        /*0052*/ 	.short	0x0000
        /*0054*/ 	.byte	0x00, 0xf5, 0x21, 0x00


	//----- nvinfo : EIATTR_SPARSE_MMA_MASK
	.align		4
.L_69:
        /*0058*/ 	.byte	0x03, 0x50
        /*005a*/ 	.short	0x0000


	//----- nvinfo : EIATTR_MAXREG_COUNT
	.align		4
        /*005c*/ 	.byte	0x03, 0x1b
        /*005e*/ 	.short	0x00ff


	//----- nvinfo : EIATTR_MERCURY_ISA_VERSION
	.align		4
        /*0060*/ 	.byte	0x03, 0x5f
        /*0062*/ 	.short	0x0101


	//----- nvinfo : EIATTR_VRC_CTA_INIT_COUNT
	.align		4
        /*0064*/ 	.byte	0x02, 0x4a
	.zero		1
	.zero		1


	//----- nvinfo : EIATTR_EXIT_INSTR_OFFSETS
	.align		4
        /*0068*/ 	.byte	0x04, 0x1c
        /*006a*/ 	.short	(.L_71 - .L_70)


	//   ....[0]....
.L_70:
        /*006c*/ 	.word	0x00000240


	//   ....[1]....
        /*0070*/ 	.word	0x00000fa0


	//----- nvinfo : EIATTR_CBANK_PARAM_SIZE
	.align		4
.L_71:
        /*0074*/ 	.byte	0x03, 0x19
        /*0076*/ 	.short	0x0020


	//----- nvinfo : EIATTR_PARAM_CBANK
	.align		4
        /*0078*/ 	.byte	0x04, 0x0a
        /*007a*/ 	.short	(.L_73 - .L_72)
	.align		4
.L_72:
        /*007c*/ 	.word	index@(.nv.constant0._Z32swap_zero_diagonal_and_get_scalePdiiS_Pi)
        /*0080*/ 	.short	0x0380
        /*0082*/ 	.short	0x0020


	//----- nvinfo : EIATTR_SW_WAR
	.align		4
.L_73:
        /*0084*/ 	.byte	0x04, 0x36
        /*0086*/ 	.short	(.L_75 - .L_74)
.L_74:
        /*0088*/ 	.word	0x00000008
.L_75:


//--------------------- .nv.callgraph             --------------------------
	.section	.nv.callgraph,"",@"SHT_CUDA_CALLGRAPH"
	.align	4
	.sectionentsize	8
	.align		4
        /*0000*/ 	.word	0x00000000
	.align		4
        /*0004*/ 	.word	0xffffffff
	.align		4
        /*0008*/ 	.word	0x00000000
	.align		4
        /*000c*/ 	.word	0xfffffffe
	.align		4
        /*0010*/ 	.word	0x00000000
	.align		4
        /*0014*/ 	.word	0xfffffffd
	.align		4
        /*0018*/ 	.word	0x00000000
	.align		4
        /*001c*/ 	.word	0xfffffffc


//--------------------- .text._Z19perform_eliminationiiiPdii --------------------------
	.section	.text._Z19perform_eliminationiiiPdii,"ax",@progbits
	.align	128
        .global         _Z19perform_eliminationiiiPdii
        .type           _Z19perform_eliminationiiiPdii,@function
        .size           _Z19perform_eliminationiiiPdii,(.L_x_26 - _Z19perform_eliminationiiiPdii)
        .other          _Z19perform_eliminationiiiPdii,@"STO_CUDA_ENTRY STV_DEFAULT"
_Z19perform_eliminationiiiPdii:
.text._Z19perform_eliminationiiiPdii:
[----:B------:R-:W-:Y:S01]  /*0000*/  LDC R1, c[0x0][0x37c] ;  /* 0x0000df00ff017b82 */ /* 0x000fe20000000800 */
[----:B------:R-:W0:Y:S01]  /*0010*/  S2R R0, SR_CTAID.X ;  /* 0x0000000000007919 */ /* 0x000e220000002500 */
[----:B------:R-:W0:Y:S01]  /*0020*/  LDCU UR4, c[0x0][0x360] ;  /* 0x00006c00ff0477ac */ /* 0x000e220008000800 */
[----:B------:R-:W0:Y:S01]  /*0030*/  S2R R3, SR_TID.X ;  /* 0x0000000000037919 */ /* 0x000e220000002100 */
[----:B------:R-:W1:Y:S01]  /*0040*/  LDCU.64 UR6, c[0x0][0x380] ;  /* 0x00007000ff0677ac */ /* 0x000e620008000a00 */
[----:B0-----:R-:W-:-:S04]  /*0050*/  IMAD R0, R0, UR4, R3 ;  /* 0x0000000400007c24 */ /* 0x001fc8000f8e0203 */
[----:B-1----:R-:W-:Y:S01]  /*0060*/  VIADD R0, R0, UR6 ;  /* 0x0000000600007c36 */ /* 0x002fe20008000000 */
[----:B------:R-:W0:Y:S04]  /*0070*/  LDCU UR6, c[0x0][0x398] ;  /* 0x00007300ff0677ac */ /* 0x000e280008000800 */
[----:B------:R-:W-:-:S13]  /*0080*/  ISETP.GE.AND P0, PT, R0, UR7, PT ;  /* 0x0000000700007c0c */ /* 0x000fda000bf06270 */
[----:B0-----:R-:W-:Y:S05]  /*0090*/  @P0 EXIT ;  /* 0x000000000000094d */ /* 0x001fea0003800000 */
[----:B------:R-:W0:Y:S02]  /*00a0*/  LDC.64 R6, c[0x0][0x398] ;  /* 0x0000e600ff067b82 */ /* 0x000e240000000a00 */
[----:B0-----:R-:W-:-:S04]  /*00b0*/  SHF.L.U32 R13, R7, 0x1, RZ ;  /* 0x00000001070d7819 */ /* 0x001fc800000006ff */
[----:B------:R-:W-:-:S13]  /*00c0*/  ISETP.GT.AND P0, PT, R13, R6, PT ;  /* 0x000000060d00720c */ /* 0x000fda0003f04270 */
[----:B------:R-:W-:Y:S05]  /*00d0*/  @!P0 EXIT ;  /* 0x000000000000894d */ /* 0x000fea0003800000 */
[----:B------:R-:W0:Y:S01]  /*00e0*/  LDC.64 R2, c[0x0][0x390] ;  /* 0x0000e400ff027b82 */ /* 0x000e220000000a00 */
[----:B------:R-:W1:Y:S01]  /*00f0*/  LDCU.64 UR8, c[0x0][0x358] ;  /* 0x00006b00ff0877ac */ /* 0x000e620008000a00 */
[C---:B------:R-:W-:Y:S01]  /*0100*/  IADD3 R4, PT, PT, -R13.reuse, R6, RZ ;  /* 0x000000060d047210 */ /* 0x040fe20007ffe1ff */
[----:B------:R-:W-:Y:S02]  /*0110*/  IMAD R15, R0, R7, RZ ;  /* 0x00000007000f7224 */ /* 0x000fe400078e02ff */
[--C-:B------:R-:W-:Y:S01]  /*0120*/  IMAD.IADD R0, R13, 0x1, -R6.reuse ;  /* 0x000000010d007824 */ /* 0x100fe200078e0a06 */
[----:B------:R-:W-:Y:S01]  /*0130*/  ISETP.GT.U32.AND P1, PT, R4, -0x8, PT ;  /* 0xfffffff80400780c */ /* 0x000fe20003f24070 */
[----:B------:R-:W-:-:S03]  /*0140*/  IMAD R17, R15, 0x2, R6 ;  /* 0x000000020f117824 */ /* 0x000fc600078e0206 */
[----:B------:R-:W-:-:S04]  /*0150*/  LOP3.LUT R14, R0, 0x7, RZ, 0xc0, !PT ;  /* 0x00000007000e7812 */ /* 0x000fc800078ec0ff */
[----:B------:R-:W-:Y:S01]  /*0160*/  ISETP.NE.AND P0, PT, R14, RZ, PT ;  /* 0x000000ff0e00720c */ /* 0x000fe20003f05270 */
[----:B0-----:R-:W-:-:S06]  /*0170*/  IMAD.WIDE R4, R17, 0x8, R2 ;  /* 0x0000000811047825 */ /* 0x001fcc00078e0202 */
[----:B-1----:R-:W5:Y:S01]  /*0180*/  LDG.E.64 R4, desc[UR8][R4.64] ;  /* 0x0000000804047981 */ /* 0x002f62000c1e1b00 */
[----:B------:R-:W-:Y:S05]  /*0190*/  @P1 BRA `(.L_x_0) ;  /* 0x0000000000c41947 */ /* 0x000fea0003800000 */
[----:B------:R-:W0:Y:S01]  /*01a0*/  LDCU.64 UR4, c[0x0][0x390] ;  /* 0x00007200ff0477ac */ /* 0x000e220008000a00 */
[----:B------:R-:W1:Y:S01]  /*01b0*/  LDC R19, c[0x0][0x388] ;  /* 0x0000e200ff137b82 */ /* 0x000e620000000800 */
[----:B------:R-:W-:-:S04]  /*01c0*/  LOP3.LUT R12, R0, 0xfffffff8, RZ, 0xc0, !PT ;  /* 0xfffffff8000c7812 */ /* 0x000fc800078ec0ff */
[----:B------:R-:W-:Y:S01]  /*01d0*/  IADD3 R12, PT, PT, -R12, RZ, RZ ;  /* 0x000000ff0c0c7210 */ /* 0x000fe20007ffe1ff */
[----:B0-----:R-:W-:-:S04]  /*01e0*/  UIADD3 UR4, UP0, UPT, UR4, 0x20, URZ ;  /* 0x0000002004047890 */ /* 0x001fc8000ff1e0ff */
[----:B------:R-:W-:Y:S01]  /*01f0*/  UIADD3.X UR5, UPT, UPT, URZ, UR5, URZ, UP0, !UPT ;  /* 0x00000005ff057290 */ /* 0x000fe200087fe4ff */
[----:B-1----:R-:W-:Y:S02]  /*0200*/  IMAD R19, R13, R19, R6 ;  /* 0x000000130d137224 */ /* 0x002fe400078e0206 */
[----:B------:R-:W-:-:S03]  /*0210*/  IMAD.U32 R6, RZ, RZ, UR4 ;  /* 0x00000004ff067e24 */ /* 0x000fc6000f8e00ff */
[----:B------:R-:W-:-:S07]  /*0220*/  MOV R7, UR5 ;  /* 0x0000000500077c02 */ /* 0x000fce0008000f00 */
.L_x_1:
[----:B------:R-:W-:-:S04]  /*0230*/  IMAD.WIDE R10, R19, 0x8, R6 ;  /* 0x00000008130a7825 */ /* 0x000fc800078e0206 */
[----:B0-----:R-:W-:Y:S01]  /*0240*/  IMAD.WIDE R8, R17, 0x8, R6 ;  /* 0x0000000811087825 */ /* 0x001fe200078e0206 */
[----:B------:R-:W2:Y:S04]  /*0250*/  LDG.E.64 R20, desc[UR8][R10.64+-0x20] ;  /* 0xffffe0080a147981 */ /* 0x000ea8000c1e1b00 */
[----:B------:R-:W2:Y:S02]  /*0260*/  LDG.E.64 R22, desc[UR8][R8.64+-0x20] ;  /* 0xffffe00808167981 */ /* 0x000ea4000c1e1b00 */
[C---:B--2--5:R-:W-:Y:S02]  /*0270*/  DFMA R22, -R4.reuse, R20, R22 ;  /* 0x000000140416722b */ /* 0x064fe40000000116 */
[----:B------:R-:W2:Y:S05]  /*0280*/  LDG.E.64 R20, desc[UR8][R8.64+-0x18] ;  /* 0xffffe80808147981 */ /* 0x000eaa000c1e1b00 */
[----:B------:R0:W-:Y:S04]  /*0290*/  STG.E.64 desc[UR8][R8.64+-0x20], R22 ;  /* 0xffffe01608007986 */ /* 0x0001e8000c101b08 */
[----:B------:R-:W2:Y:S02]  /*02a0*/  LDG.E.64 R24, desc[UR8][R10.64+-0x18] ;  /* 0xffffe8080a187981 */ /* 0x000ea4000c1e1b00 */
[----:B--2---:R-:W-:-:S02]  /*02b0*/  DFMA R24, -R4, R24, R20 ;  /* 0x000000180418722b */ /* 0x004fc40000000114 */
        /* <DEDUP_REMOVED lines=10> */
[----:B0-----:R-:W2:Y:S02]  /*0360*/  LDG.E.64 R22, desc[UR8][R10.64] ;  /* 0x000000080a167981 */ /* 0x001ea4000c1e1b00 */
[----:B--2---:R-:W-:-:S02]  /*0370*/  DFMA R22, -R4, R22, R20 ;  /* 0x000000160416722b */ /* 0x004fc40000000114 */
[----:B------:R-:W2:Y:S05]  /*0380*/  LDG.E.64 R20, desc[UR8][R8.64+0x8] ;  /* 0x0000080808147981 */ /* 0x000eaa000c1e1b00 */
[----:B------:R0:W-:Y:S04]  /*0390*/  STG.E.64 desc[UR8][R8.64], R22 ;  /* 0x0000001608007986 */ /* 0x0001e8000c101b08 */
[----:B-1----:R-:W2:Y:S02]  /*03a0*/  LDG.E.64 R24, desc[UR8][R10.64+0x8] ;  /* 0x000008080a187981 */ /* 0x002ea4000c1e1b00 */
[----:B--2---:R-:W-:-:S02]  /*03b0*/  DFMA R24, -R4, R24, R20 ;  /* 0x000000180418722b */ /* 0x004fc40000000114 */
[----:B------:R-:W2:Y:S05]  /*03c0*/  LDG.E.64 R20, desc[UR8][R8.64+0x10] ;  /* 0x0000100808147981 */ /* 0x000eaa000c1e1b00 */
[----:B------:R0:W-:Y:S04]  /*03d0*/  STG.E.64 desc[UR8][R8.64+0x8], R24 ;  /* 0x0000081808007986 */ /* 0x0001e8000c101b08 */
[----:B---3--:R-:W2:Y:S01]  /*03e0*/  LDG.E.64 R26, desc[UR8][R10.64+0x10] ;  /* 0x000010080a1a7981 */ /* 0x008ea2000c1e1b00 */
[----:B------:R-:W-:Y:S01]  /*03f0*/  VIADD R12, R12, 0x8 ;  /* 0x000000080c0c7836 */ /* 0x000fe20000000000 */
[----:B--2---:R-:W-:-:S02]  /*0400*/  DFMA R26, -R4, R26, R20 ;  /* 0x0000001a041a722b */ /* 0x004fc40000000114 */
[----:B------:R-:W2:Y:S05]  /*0410*/  LDG.E.64 R20, desc[UR8][R8.64+0x18] ;  /* 0x0000180808147981 */ /* 0x000eaa000c1e1b00 */
[----:B------:R0:W-:Y:S04]  /*0420*/  STG.E.64 desc[UR8][R8.64+0x10], R26 ;  /* 0x0000101a08007986 */ /* 0x0001e8000c101b08 */
[----:B----4-:R-:W2:Y:S01]  /*0430*/  LDG.E.64 R28, desc[UR8][R10.64+0x18] ;  /* 0x000018080a1c7981 */ /* 0x010ea2000c1e1b00 */
[----:B------:R-:W-:Y:S01]  /*0440*/  ISETP.NE.AND P1, PT, R12, RZ, PT ;  /* 0x000000ff0c00720c */ /* 0x000fe20003f25270 */
[----:B------:R-:W-:Y:S01]  /*0450*/  UIADD3 UR6, UPT, UPT, UR6, 0x8, URZ ;  /* 0x0000000806067890 */ /* 0x000fe2000fffe0ff */
[----:B------:R-:W-:Y:S01]  /*0460*/  IADD3 R19, PT, PT, R19, 0x8, RZ ;  /* 0x0000000813137810 */ /* 0x000fe20007ffe0ff */
[----:B------:R-:W-:Y:S01]  /*0470*/  VIADD R17, R17, 0x8 ;  /* 0x0000000811117836 */ /* 0x000fe20000000000 */
[----:B--2---:R-:W-:-:S07]  /*0480*/  DFMA R20, -R4, R28, R20 ;  /* 0x0000001c0414722b */ /* 0x004fce0000000114 */
[----:B------:R0:W-:Y:S02]  /*0490*/  STG.E.64 desc[UR8][R8.64+0x18], R20 ;  /* 0x0000181408007986 */ /* 0x0001e4000c101b08 */
[----:B------:R-:W-:Y:S05]  /*04a0*/  @P1 BRA `(.L_x_1) ;  /* 0xfffffffc00601947 */ /* 0x000fea000383ffff */
.L_x_0:
[----:B------:R-:W-:Y:S05]  /*04b0*/  @!P0 EXIT ;  /* 0x000000000000894d */ /* 0x000fea0003800000 */
[----:B------:R-:W-:Y:S02]  /*04c0*/  ISETP.GE.U32.AND P0, PT, R14, 0x4, PT ;  /* 0x000000040e00780c */ /* 0x000fe40003f06070 */
[----:B------:R-:W-:-:S04]  /*04d0*/  LOP3.LUT R12, R0, 0x3, RZ, 0xc0, !PT ;  /* 0x00000003000c7812 */ /* 0x000fc800078ec0ff */
[----:B------:R-:W-:-:S07]  /*04e0*/  ISETP.NE.AND P1, PT, R12, RZ, PT ;  /* 0x000000ff0c00720c */ /* 0x000fce0003f25270 */
[----:B------:R-:W-:Y:S06]  /*04f0*/  @!P0 BRA `(.L_x_2) ;  /* 0x0000000000588947 */ /* 0x000fec0003800000 */
[----:B------:R-:W0:Y:S01]  /*0500*/  LDC R6, c[0x0][0x388] ;  /* 0x0000e200ff067b82 */ /* 0x000e220000000800 */
[----:B------:R-:W-:Y:S01]  /*0510*/  LEA R7, R15, UR6, 0x1 ;  /* 0x000000060f077c11 */ /* 0x000fe2000f8e08ff */
[----:B0-----:R-:W-:-:S04]  /*0520*/  IMAD R9, R13, R6, UR6 ;  /* 0x000000060d097e24 */ /* 0x001fc8000f8e0206 */
[----:B------:R-:W-:-:S04]  /*0530*/  IMAD.WIDE R6, R7, 0x8, R2 ;  /* 0x0000000807067825 */ /* 0x000fc800078e0202 */
[----:B------:R-:W-:Y:S01]  /*0540*/  IMAD.WIDE R8, R9, 0x8, R2 ;  /* 0x0000000809087825 */ /* 0x000fe200078e0202 */
[----:B------:R-:W2:Y:S04]  /*0550*/  LDG.E.64 R16, desc[UR8][R6.64] ;  /* 0x0000000806107981 */ /* 0x000ea8000c1e1b00 */
[----:B------:R-:W2:Y:S04]  /*0560*/  LDG.E.64 R10, desc[UR8][R8.64] ;  /* 0x00000008080a7981 */ /* 0x000ea8000c1e1b00 */
[----:B------:R-:W3:Y:S04]  /*0570*/  LDG.E.64 R18, desc[UR8][R6.64+0x8] ;  /* 0x0000080806127981 */ /* 0x000ee8000c1e1b00 */
[----:B------:R-:W4:Y:S04]  /*0580*/  LDG.E.64 R20, desc[UR8][R6.64+0x10] ;  /* 0x0000100806147981 */ /* 0x000f28000c1e1b00 */
[----:B------:R-:W4:Y:S01]  /*0590*/  LDG.E.64 R22, desc[UR8][R6.64+0x18] ;  /* 0x0000180806167981 */ /* 0x000f22000c1e1b00 */
[----:B--2--5:R-:W-:-:S07]  /*05a0*/  DFMA R10, -R4, R10, R16 ;  /* 0x0000000a040a722b */ /* 0x024fce0000000110 */
[----:B------:R1:W-:Y:S04]  /*05b0*/  STG.E.64 desc[UR8][R6.64], R10 ;  /* 0x0000000a06007986 */ /* 0x0003e8000c101b08 */
[----:B------:R-:W3:Y:S02]  /*05c0*/  LDG.E.64 R16, desc[UR8][R8.64+0x8] ;  /* 0x0000080808107981 */ /* 0x000ee4000c1e1b00 */
[----:B---3--:R-:W-:-:S07]  /*05d0*/  DFMA R16, -R4, R16, R18 ;  /* 0x000000100410722b */ /* 0x008fce0000000112 */
[----:B------:R1:W-:Y:S04]  /*05e0*/  STG.E.64 desc[UR8][R6.64+0x8], R16 ;  /* 0x0000081006007986 */ /* 0x0003e8000c101b08 */
[----:B------:R-:W4:Y:S02]  /*05f0*/  LDG.E.64 R18, desc[UR8][R8.64+0x10] ;  /* 0x0000100808127981 */ /* 0x000f24000c1e1b00 */
[----:B----4-:R-:W-:-:S07]  /*0600*/  DFMA R18, -R4, R18, R20 ;  /* 0x000000120412722b */ /* 0x010fce0000000114 */
[----:B------:R1:W-:Y:S04]  /*0610*/  STG.E.64 desc[UR8][R6.64+0x10], R18 ;  /* 0x0000101206007986 */ /* 0x0003e8000c101b08 */
[----:B------:R-:W2:Y:S01]  /*0620*/  LDG.E.64 R20, desc[UR8][R8.64+0x18] ;  /* 0x0000180808147981 */ /* 0x000ea2000c1e1b00 */
[----:B------:R-:W-:Y:S01]  /*0630*/  UIADD3 UR6, UPT, UPT, UR6, 0x4, URZ ;  /* 0x0000000406067890 */ /* 0x000fe2000fffe0ff */
[----:B--2---:R-:W-:-:S07]  /*0640*/  DFMA R20, -R4, R20, R22 ;  /* 0x000000140414722b */ /* 0x004fce0000000116 */
[----:B------:R1:W-:Y:S04]  /*0650*/  STG.E.64 desc[UR8][R6.64+0x18], R20 ;  /* 0x0000181406007986 */ /* 0x0003e8000c101b08 */
.L_x_2:
[----:B------:R-:W-:Y:S05]  /*0660*/  @!P1 EXIT ;  /* 0x000000000000994d */ /* 0x000fea0003800000 */
[----:B------:R-:W-:Y:S02]  /*0670*/  ISETP.NE.AND P0, PT, R12, 0x1, PT ;  /* 0x000000010c00780c */ /* 0x000fe40003f05270 */
[----:B------:R-:W-:-:S04]  /*0680*/  LOP3.LUT R0, R0, 0x1, RZ, 0xc0, !PT ;  /* 0x0000000100007812 */ /* 0x000fc800078ec0ff */
[----:B------:R-:W-:-:S07]  /*0690*/  ISETP.NE.U32.AND P1, PT, R0, 0x1, PT ;  /* 0x000000010000780c */ /* 0x000fce0003f25070 */
[----:B------:R-:W-:Y:S06]  /*06a0*/  @!P0 BRA `(.L_x_3) ;  /* 0x0000000000388947 */ /* 0x000fec0003800000 */
[----:B------:R-:W2:Y:S01]  /*06b0*/  LDC R0, c[0x0][0x388] ;  /* 0x0000e200ff007b82 */ /* 0x000ea20000000800 */
[----:B-1----:R-:W-:-:S05]  /*06c0*/  LEA R19, R15, UR6, 0x1 ;  /* 0x000000060f137c11 */ /* 0x002fca000f8e08ff */
[----:B------:R-:W-:-:S05]  /*06d0*/  IMAD.WIDE R18, R19, 0x8, R2 ;  /* 0x0000000813127825 */ /* 0x000fca00078e0202 */
[----:B0-----:R-:W3:Y:S04]  /*06e0*/  LDG.E.64 R8, desc[UR8][R18.64] ;  /* 0x0000000812087981 */ /* 0x001ee8000c1e1b00 */
[----:B------:R-:W4:Y:S01]  /*06f0*/  LDG.E.64 R10, desc[UR8][R18.64+0x8] ;  /* 0x00000808120a7981 */ /* 0x000f22000c1e1b00 */
[----:B--2---:R-:W-:-:S04]  /*0700*/  IMAD R17, R13, R0, UR6 ;  /* 0x000000060d117e24 */ /* 0x004fc8000f8e0200 */
[----:B------:R-:W-:-:S05]  /*0710*/  IMAD.WIDE R16, R17, 0x8, R2 ;  /* 0x0000000811107825 */ /* 0x000fca00078e0202 */
[----:B------:R-:W3:Y:S02]  /*0720*/  LDG.E.64 R6, desc[UR8][R16.64] ;  /* 0x0000000810067981 */ /* 0x000ee4000c1e1b00 */
[----:B---3-5:R-:W-:-:S07]  /*0730*/  DFMA R6, -R4, R6, R8 ;  /* 0x000000060406722b */ /* 0x028fce0000000108 */
[----:B------:R2:W-:Y:S04]  /*0740*/  STG.E.64 desc[UR8][R18.64], R6 ;  /* 0x0000000612007986 */ /* 0x0005e8000c101b08 */
[----:B------:R-:W4:Y:S01]  /*0750*/  LDG.E.64 R8, desc[UR8][R16.64+0x8] ;  /* 0x0000080810087981 */ /* 0x000f22000c1e1b00 */
[----:B------:R-:W-:Y:S01]  /*0760*/  UIADD3 UR6, UPT, UPT, UR6, 0x2, URZ ;  /* 0x0000000206067890 */ /* 0x000fe2000fffe0ff */
[----:B----4-:R-:W-:-:S07]  /*0770*/  DFMA R8, -R4, R8, R10 ;  /* 0x000000080408722b */ /* 0x010fce000000010a */
[----:B------:R2:W-:Y:S04]  /*0780*/  STG.E.64 desc[UR8][R18.64+0x8], R8 ;  /* 0x0000080812007986 */ /* 0x0005e8000c101b08 */
.L_x_3:
[----:B------:R-:W-:Y:S05]  /*0790*/  @P1 EXIT ;  /* 0x000000000000194d */ /* 0x000fea0003800000 */
[----:B------:R-:W3:Y:S01]  /*07a0*/  LDC R0, c[0x0][0x388] ;  /* 0x0000e200ff007b82 */ /* 0x000ee20000000800 */
[----:B-12---:R-:W-:-:S05]  /*07b0*/  LEA R7, R15, UR6, 0x1 ;  /* 0x000000060f077c11 */ /* 0x006fca000f8e08ff */
[----:B------:R-:W-:-:S05]  /*07c0*/  IMAD.WIDE R6, R7, 0x8, R2 ;  /* 0x0000000807067825 */ /* 0x000fca00078e0202 */
[----:B0-----:R-:W2:Y:S01]  /*07d0*/  LDG.E.64 R8, desc[UR8][R6.64] ;  /* 0x0000000806087981 */ /* 0x001ea2000c1e1b00 */
[----:B---3--:R-:W-:-:S04]  /*07e0*/  IMAD R13, R13, R0, UR6 ;  /* 0x000000060d0d7e24 */ /* 0x008fc8000f8e0200 */
[----:B------:R-:W-:-:S06]  /*07f0*/  IMAD.WIDE R2, R13, 0x8, R2 ;  /* 0x000000080d027825 */ /* 0x000fcc00078e0202 */
[----:B------:R-:W2:Y:S02]  /*0800*/  LDG.E.64 R2, desc[UR8][R2.64] ;  /* 0x0000000802027981 */ /* 0x000ea4000c1e1b00 */
[----:B--2--5:R-:W-:-:S07]  /*0810*/  DFMA R8, -R4, R2, R8 ;  /* 0x000000020408722b */ /* 0x024fce0000000108 */
[----:B------:R-:W-:Y:S01]  /*0820*/  STG.E.64 desc[UR8][R6.64], R8 ;  /* 0x0000000806007986 */ /* 0x000fe2000c101b08 */
[----:B------:R-:W-:Y:S05]  /*0830*/  EXIT ;  /* 0x000000000000794d */ /* 0x000fea0003800000 */
.L_x_4:
[----:B------:R-:W-:-:S00]  /*0840*/  BRA `(.L_x_4) ;  /* 0xfffffffc00fc7947 */ /* 0x000fc0000383ffff */
[----:B------:R-:W-:-:S00]  /*0850*/  NOP ;  /* 0x0000000000007918 */ /* 0x000fc00000000000 */
        /* <DEDUP_REMOVED lines=10> */
.L_x_26:


//--------------------- .text._Z18normalize_diagonalPdiiS_ --------------------------
	.section	.text._Z18normalize_diagonalPdiiS_,"ax",@progbits
	.align	128
        .global         _Z18normalize_diagonalPdiiS_
        .type           _Z18normalize_diagonalPdiiS_,@function
        .size           _Z18normalize_diagonalPdiiS_,(.L_x_25 - _Z18normalize_diagonalPdiiS_)
        .other          _Z18normalize_diagonalPdiiS_,@"STO_CUDA_ENTRY STV_DEFAULT"
_Z18normalize_diagonalPdiiS_:
.text._Z18normalize_diagonalPdiiS_:
[----:B------:R-:W-:Y:S01]  /*0000*/  LDC R1, c[0x0][0x37c] ;  /* 0x0000df00ff017b82 */ /* 0x000fe20000000800 */
[----:B------:R-:W0:Y:S01]  /*0010*/  S2R R0, SR_CTAID.X ;  /* 0x0000000000007919 */ /* 0x000e220000002500 */
[----:B------:R-:W0:Y:S01]  /*0020*/  LDCU UR4, c[0x0][0x360] ;  /* 0x00006c00ff0477ac */ /* 0x000e220008000800 */
[----:B------:R-:W0:Y:S01]  /*0030*/  S2R R3, SR_TID.X ;  /* 0x0000000000037919 */ /* 0x000e220000002100 */
[----:B------:R-:W1:Y:S01]  /*0040*/  LDCU UR6, c[0x0][0x38c] ;  /* 0x00007180ff0677ac */ /* 0x000e620008000800 */
[----:B0-----:R-:W-:-:S05]  /*0050*/  IMAD R0, R0, UR4, R3 ;  /* 0x0000000400007c24 */ /* 0x001fca000f8e0203 */
[----:B-1----:R-:W-:-:S13]  /*0060*/  ISETP.GE.AND P0, PT, R0, UR6, PT ;  /* 0x0000000600007c0c */ /* 0x002fda000bf06270 */
[----:B------:R-:W-:Y:S05]  /*0070*/  @P0 EXIT ;  /* 0x000000000000094d */ /* 0x000fea0003800000 */
[----:B------:R-:W0:Y:S01]  /*0080*/  LDC.64 R6, c[0x0][0x390] ;  /* 0x0000e400ff067b82 */ /* 0x000e220000000a00 */
[----:B------:R-:W0:Y:S07]  /*0090*/  LDCU.64 UR4, c[0x0][0x358] ;  /* 0x00006b00ff0477ac */ /* 0x000e2e0008000a00 */
[----:B------:R-:W1:Y:S08]  /*00a0*/  LDC R3, c[0x0][0x388] ;  /* 0x0000e200ff037b82 */ /* 0x000e700000000800 */
[----:B------:R-:W2:Y:S01]  /*00b0*/  LDC.64 R4, c[0x0][0x380] ;  /* 0x0000e000ff047b82 */ /* 0x000ea20000000a00 */
[----:B0-----:R-:W3:Y:S01]  /*00c0*/  LDG.E.64 R6, desc[UR4][R6.64] ;  /* 0x0000000406067981 */ /* 0x001ee2000c1e1b00 */
[----:B-1----:R-:W-:-:S04]  /*00d0*/  IMAD R3, R3, UR6, RZ ;  /* 0x0000000603037c24 */ /* 0x002fc8000f8e02ff */
[----:B------:R-:W-:-:S04]  /*00e0*/  IMAD R3, R3, 0x2, R0 ;  /* 0x0000000203037824 */ /* 0x000fc800078e0200 */
[----:B--2---:R-:W-:-:S05]  /*00f0*/  IMAD.WIDE R4, R3, 0x8, R4 ;  /* 0x0000000803047825 */ /* 0x004fca00078e0204 */
[----:B------:R-:W2:Y:S01]  /*0100*/  LDG.E.64 R8, desc[UR4][R4.64] ;  /* 0x0000000404087981 */ /* 0x000ea2000c1e1b00 */
[----:B------:R-:W-:Y:S01]  /*0110*/  IMAD.MOV.U32 R2, RZ, RZ, 0x1 ;  /* 0x00000001ff027424 */ /* 0x000fe200078e00ff */
[----:B------:R-:W-:Y:S01]  /*0120*/  BSSY.RECONVERGENT B0, `(.L_x_5) ;  /* 0x0000016000007945 */ /* 0x000fe20003800200 */
[----:B---3--:R-:W0:Y:S04]  /*0130*/  MUFU.RCP64H R3, R7 ;  /* 0x0000000700037308 */ /* 0x008e280000001800 */
[----:B0-----:R-:W-:Y:S01]  /*0140*/  DFMA R10, -R6, R2, 1 ;  /* 0x3ff00000060a742b */ /* 0x001fe20000000102 */
[----:B--2---:R-:W-:-:S07]  /*0150*/  FSETP.GEU.AND P1, PT, |R9|, 6.5827683646048100446e-37, PT ;  /* 0x036000000900780b */ /* 0x004fce0003f2e200 */
[----:B------:R-:W-:-:S08]  /*0160*/  DFMA R10, R10, R10, R10 ;  /* 0x0000000a0a0a722b */ /* 0x000fd0000000000a */
[----:B------:R-:W-:-:S08]  /*0170*/  DFMA R10, R2, R10, R2 ;  /* 0x0000000a020a722b */ /* 0x000fd00000000002 */
[----:B------:R-:W-:-:S08]  /*0180*/  DFMA R2, -R6, R10, 1 ;  /* 0x3ff000000602742b */ /* 0x000fd0000000010a */
[----:B------:R-:W-:-:S08]  /*0190*/  DFMA R2, R10, R2, R10 ;  /* 0x000000020a02722b */ /* 0x000fd0000000000a */
[----:B------:R-:W-:-:S08]  /*01a0*/  DMUL R10, R8, R2 ;  /* 0x00000002080a7228 */ /* 0x000fd00000000000 */
[----:B------:R-:W-:-:S08]  /*01b0*/  DFMA R12, -R6, R10, R8 ;  /* 0x0000000a060c722b */ /* 0x000fd00000000108 */
[----:B------:R-:W-:-:S10]  /*01c0*/  DFMA R2, R2, R12, R10 ;  /* 0x0000000c0202722b */ /* 0x000fd4000000000a */
[----:B------:R-:W-:-:S05]  /*01d0*/  FFMA R0, RZ, R7, R3 ;  /* 0x00000007ff007223 */ /* 0x000fca0000000003 */
[----:B------:R-:W-:-:S13]  /*01e0*/  FSETP.GT.AND P0, PT, |R0|, 1.469367938527859385e-39, PT ;  /* 0x001000000000780b */ /* 0x000fda0003f04200 */
[----:B------:R-:W-:Y:S05]  /*01f0*/  @P0 BRA P1, `(.L_x_6) ;  /* 0x0000000000200947 */ /* 0x000fea0000800000 */
[----:B------:R-:W-:Y:S01]  /*0200*/  IMAD.MOV.U32 R12, RZ, RZ, R8 ;  /* 0x000000ffff0c7224 */ /* 0x000fe200078e0008 */
[----:B------:R-:W-:Y:S01]  /*0210*/  MOV R0, 0x260 ;  /* 0x0000026000007802 */ /* 0x000fe20000000f00 */
[----:B------:R-:W-:Y:S02]  /*0220*/  IMAD.MOV.U32 R13, RZ, RZ, R9 ;  /* 0x000000ffff0d7224 */ /* 0x000fe400078e0009 */
[----:B------:R-:W-:Y:S02]  /*0230*/  IMAD.MOV.U32 R10, RZ, RZ, R6 ;  /* 0x000000ffff0a7224 */ /* 0x000fe400078e0006 */
[----:B------:R-:W-:-:S07]  /*0240*/  IMAD.MOV.U32 R11, RZ, RZ, R7 ;  /* 0x000000ffff0b7224 */ /* 0x000fce00078e0007 */
[----:B------:R-:W-:Y:S05]  /*0250*/  CALL.REL.NOINC `($__internal_0_$__cuda_sm20_div_rn_f64_full) ;  /* 0x00000000008c7944 */ /* 0x000fea0003c00000 */
[----:B------:R-:W-:Y:S02]  /*0260*/  IMAD.MOV.U32 R2, RZ, RZ, R14 ;  /* 0x000000ffff027224 */ /* 0x000fe400078e000e */
[----:B------:R-:W-:-:S07]  /*0270*/  IMAD.MOV.U32 R3, RZ, RZ, R15 ;  /* 0x000000ffff037224 */ /* 0x000fce00078e000f */
.L_x_6:
[----:B------:R-:W-:Y:S05]  /*0280*/  BSYNC.RECONVERGENT B0 ;  /* 0x0000000000007941 */ /* 0x000fea0003800200 */
.L_x_5:
[----:B------:R-:W0:Y:S01]  /*0290*/  LDC.64 R8, c[0x0][0x390] ;  /* 0x0000e400ff087b82 */ /* 0x000e220000000a00 */
[----:B------:R1:W-:Y:S07]  /*02a0*/  STG.E.64 desc[UR4][R4.64], R2 ;  /* 0x0000000204007986 */ /* 0x0003ee000c101b04 */
[----:B------:R-:W2:Y:S01]  /*02b0*/  LDC R7, c[0x0][0x38c] ;  /* 0x0000e300ff077b82 */ /* 0x000ea20000000800 */
[----:B0-----:R-:W3:Y:S01]  /*02c0*/  LDG.E.64 R8, desc[UR4][R8.64] ;  /* 0x0000000408087981 */ /* 0x001ee2000c1e1b00 */
[----:B--2---:R-:W-:-:S05]  /*02d0*/  IMAD.WIDE R6, R7, 0x8, R4 ;  /* 0x0000000807067825 */ /* 0x004fca00078e0204 */
[----:B------:R-:W2:Y:S01]  /*02e0*/  LDG.E.64 R10, desc[UR4][R6.64] ;  /* 0x00000004060a7981 */ /* 0x000ea2000c1e1b00 */
[----:B------:R-:W-:Y:S01]  /*02f0*/  IMAD.MOV.U32 R12, RZ, RZ, 0x1 ;  /* 0x00000001ff0c7424 */ /* 0x000fe200078e00ff */
[----:B------:R-:W-:Y:S01]  /*0300*/  BSSY.RECONVERGENT B0, `(.L_x_7) ;  /* 0x0000016000007945 */ /* 0x000fe20003800200 */
[----:B---3--:R-:W0:Y:S01]  /*0310*/  MUFU.RCP64H R13, R9 ;  /* 0x00000009000d7308 */ /* 0x008e220000001800 */
[----:B--2---:R-:W-:-:S03]  /*0320*/  FSETP.GEU.AND P1, PT, |R11|, 6.5827683646048100446e-37, PT ;  /* 0x036000000b00780b */ /* 0x004fc60003f2e200 */
[----:B0-----:R-:W-:-:S08]  /*0330*/  DFMA R14, -R8, R12, 1 ;  /* 0x3ff00000080e742b */ /* 0x001fd0000000010c */
[----:B------:R-:W-:-:S08]  /*0340*/  DFMA R14, R14, R14, R14 ;  /* 0x0000000e0e0e722b */ /* 0x000fd0000000000e */
[----:B------:R-:W-:-:S08]  /*0350*/  DFMA R14, R12, R14, R12 ;  /* 0x0000000e0c0e722b */ /* 0x000fd0000000000c */
[----:B------:R-:W-:-:S08]  /*0360*/  DFMA R12, -R8, R14, 1 ;  /* 0x3ff00000080c742b */ /* 0x000fd0000000010e */
[----:B------:R-:W-:-:S08]  /*0370*/  DFMA R12, R14, R12, R14 ;  /* 0x0000000c0e0c722b */ /* 0x000fd0000000000e */
[----:B-1----:R-:W-:-:S08]  /*0380*/  DMUL R2, R10, R12 ;  /* 0x0000000c0a027228 */ /* 0x002fd00000000000 */
        /* <DEDUP_REMOVED lines=13> */
.L_x_8:
[----:B------:R-:W-:Y:S05]  /*0460*/  BSYNC.RECONVERGENT B0 ;  /* 0x0000000000007941 */ /* 0x000fea0003800200 */
.L_x_7:
[----:B------:R-:W-:Y:S01]  /*0470*/  STG.E.64 desc[UR4][R6.64], R2 ;  /* 0x0000000206007986 */ /* 0x000fe2000c101b04 */
[----:B------:R-:W-:Y:S05]  /*0480*/  EXIT ;  /* 0x000000000000794d */ /* 0x000fea0003800000 */
        .weak           $__internal_0_$__cuda_sm20_div_rn_f64_full
        .type           $__internal_0_$__cuda_sm20_div_rn_f64_full,@function
        .size           $__internal_0_$__cuda_sm20_div_rn_f64_full,(.L_x_25 - $__internal_0_$__cuda_sm20_div_rn_f64_full)
$__internal_0_$__cuda_sm20_div_rn_f64_full:
[C---:B------:R-:W-:Y:S01]  /*0490*/  FSETP.GEU.AND P0, PT, |R11|.reuse, 1.469367938527859385e-39, PT ;  /* 0x001000000b00780b */ /* 0x040fe20003f0e200 */
[----:B------:R-:W-:Y:S01]  /*04a0*/  IMAD.MOV.U32 R18, RZ, RZ, 0x1 ;  /* 0x00000001ff127424 */ /* 0x000fe200078e00ff */
[----:B------:R-:W-:Y:S01]  /*04b0*/  LOP3.LUT R8, R11, 0x800fffff, RZ, 0xc0, !PT ;  /* 0x800fffff0b087812 */ /* 0x000fe200078ec0ff */
[----:B------:R-:W-:Y:S01]  /*04c0*/  BSSY.RECONVERGENT B1, `(.L_x_9) ;  /* 0x0000055000017945 */ /* 0x000fe20003800200 */
[C---:B------:R-:W-:Y:S02]  /*04d0*/  FSETP.GEU.AND P2, PT, |R13|.reuse, 1.469367938527859385e-39, PT ;  /* 0x001000000d00780b */ /* 0x040fe40003f4e200 */
[----:B------:R-:W-:Y:S01]  /*04e0*/  LOP3.LUT R9, R8, 0x3ff00000, RZ, 0xfc, !PT ;  /* 0x3ff0000008097812 */ /* 0x000fe200078efcff */
[----:B------:R-:W-:Y:S01]  /*04f0*/  IMAD.MOV.U32 R8, RZ, RZ, R10 ;  /* 0x000000ffff087224 */ /* 0x000fe200078e000a */
[----:B------:R-:W-:Y:S02]  /*0500*/  LOP3.LUT R14, R13, 0x7ff00000, RZ, 0xc0, !PT ;  /* 0x7ff000000d0e7812 */ /* 0x000fe400078ec0ff */
[----:B------:R-:W-:-:S03]  /*0510*/  LOP3.LUT R17, R11, 0x7ff00000, RZ, 0xc0, !PT ;  /* 0x7ff000000b117812 */ /* 0x000fc600078ec0ff */
[----:B------:R-:W-:Y:S01]  /*0520*/  @!P0 DMUL R8, R10, 8.98846567431157953865e+307 ;  /* 0x7fe000000a088828 */ /* 0x000fe20000000000 */
[----:B------:R-:W-:-:S03]  /*0530*/  ISETP.GE.U32.AND P1, PT, R14, R17, PT ;  /* 0x000000110e00720c */ /* 0x000fc60003f26070 */
[----:B------:R-:W-:Y:S01]  /*0540*/  @!P2 LOP3.LUT R15, R11, 0x7ff00000, RZ, 0xc0, !PT ;  /* 0x7ff000000b0fa812 */ /* 0x000fe200078ec0ff */
[----:B------:R-:W-:Y:S01]  /*0550*/  @!P2 IMAD.MOV.U32 R20, RZ, RZ, RZ ;  /* 0x000000ffff14a224 */ /* 0x000fe200078e00ff */
[----:B------:R-:W0:Y:S02]  /*0560*/  MUFU.RCP64H R19, R9 ;  /* 0x0000000900137308 */ /* 0x000e240000001800 */
[----:B------:R-:W-:Y:S01]  /*0570*/  @!P2 ISETP.GE.U32.AND P3, PT, R14, R15, PT ;  /* 0x0000000f0e00a20c */ /* 0x000fe20003f66070 */
[----:B------:R-:W-:-:S05]  /*0580*/  IMAD.MOV.U32 R15, RZ, RZ, 0x1ca00000 ;  /* 0x1ca00000ff0f7424 */ /* 0x000fca00078e00ff */
[----:B------:R-:W-:-:S04]  /*0590*/  @!P2 SEL R21, R15, 0x63400000, !P3 ;  /* 0x634000000f15a807 */ /* 0x000fc80005800000 */
[----:B------:R-:W-:-:S04]  /*05a0*/  @!P2 LOP3.LUT R21, R21, 0x80000000, R13, 0xf8, !PT ;  /* 0x800000001515a812 */ /* 0x000fc800078ef80d */
[----:B------:R-:W-:Y:S01]  /*05b0*/  @!P2 LOP3.LUT R21, R21, 0x100000, RZ, 0xfc, !PT ;  /* 0x001000001515a812 */ /* 0x000fe200078efcff */
[----:B0-----:R-:W-:-:S08]  /*05c0*/  DFMA R2, R18, -R8, 1 ;  /* 0x3ff000001202742b */ /* 0x001fd00000000808 */
[----:B------:R-:W-:-:S08]  /*05d0*/  DFMA R2, R2, R2, R2 ;  /* 0x000000020202722b */ /* 0x000fd00000000002 */
[----:B------:R-:W-:Y:S01]  /*05e0*/  DFMA R18, R18, R2, R18 ;  /* 0x000000021212722b */ /* 0x000fe20000000012 */
[----:B------:R-:W-:Y:S01]  /*05f0*/  SEL R3, R15, 0x63400000, !P1 ;  /* 0x634000000f037807 */ /* 0x000fe20004800000 */
[----:B------:R-:W-:-:S03]  /*0600*/  IMAD.MOV.U32 R2, RZ, RZ, R12 ;  /* 0x000000ffff027224 */ /* 0x000fc600078e000c */
[----:B------:R-:W-:-:S03]  /*0610*/  LOP3.LUT R3, R3, 0x800fffff, R13, 0xf8, !PT ;  /* 0x800fffff03037812 */ /* 0x000fc600078ef80d */
[----:B------:R-:W-:-:S03]  /*0620*/  DFMA R22, R18, -R8, 1 ;  /* 0x3ff000001216742b */ /* 0x000fc60000000808 */
[----:B------:R-:W-:-:S05]  /*0630*/  @!P2 DFMA R2, R2, 2, -R20 ;  /* 0x400000000202a82b */ /* 0x000fca0000000814 */
[----:B------:R-:W-:Y:S01]  /*0640*/  DFMA R18, R18, R22, R18 ;  /* 0x000000161212722b */ /* 0x000fe20000000012 */
[----:B------:R-:W-:Y:S02]  /*0650*/  IMAD.MOV.U32 R22, RZ, RZ, R14 ;  /* 0x000000ffff167224 */ /* 0x000fe400078e000e */
[----:B------:R-:W-:Y:S01]  /*0660*/  IMAD.MOV.U32 R23, RZ, RZ, R17 ;  /* 0x000000ffff177224 */ /* 0x000fe200078e0011 */
[----:B------:R-:W-:Y:S02]  /*0670*/  @!P0 LOP3.LUT R23, R9, 0x7ff00000, RZ, 0xc0, !PT ;  /* 0x7ff0000009178812 */ /* 0x000fe400078ec0ff */
[----:B------:R-:W-:Y:S02]  /*0680*/  @!P2 LOP3.LUT R22, R3, 0x7ff00000, RZ, 0xc0, !PT ;  /* 0x7ff000000316a812 */ /* 0x000fe400078ec0ff */
[----:B------:R-:W-:Y:S01]  /*0690*/  DMUL R20, R18, R2 ;  /* 0x0000000212147228 */ /* 0x000fe20000000000 */
[----:B------:R-:W-:Y:S02]  /*06a0*/  VIADD R25, R23, 0xffffffff ;  /* 0xffffffff17197836 */ /* 0x000fe40000000000 */
[----:B------:R-:W-:-:S05]  /*06b0*/  VIADD R24, R22, 0xffffffff ;  /* 0xffffffff16187836 */ /* 0x000fca0000000000 */
[----:B------:R-:W-:Y:S01]  /*06c0*/  DFMA R16, R20, -R8, R2 ;  /* 0x800000081410722b */ /* 0x000fe20000000002 */
[----:B------:R-:W-:-:S04]  /*06d0*/  ISETP.GT.U32.AND P0, PT, R24, 0x7feffffe, PT ;  /* 0x7feffffe1800780c */ /* 0x000fc80003f04070 */
[----:B------:R-:W-:-:S03]  /*06e0*/  ISETP.GT.U32.OR P0, PT, R25, 0x7feffffe, P0 ;  /* 0x7feffffe1900780c */ /* 0x000fc60000704470 */
[----:B------:R-:W-:-:S10]  /*06f0*/  DFMA R16, R18, R16, R20 ;  /* 0x000000101210722b */ /* 0x000fd40000000014 */
[----:B------:R-:W-:Y:S05]  /*0700*/  @P0 BRA `(.L_x_10) ;  /* 0x00000000006c0947 */ /* 0x000fea0003800000 */
[----:B------:R-:W-:-:S04]  /*0710*/  LOP3.LUT R13, R11, 0x7ff00000, RZ, 0xc0, !PT ;  /* 0x7ff000000b0d7812 */ /* 0x000fc800078ec0ff */
[CC--:B------:R-:W-:Y:S02]  /*0720*/  VIADDMNMX R12, R14.reuse, -R13.reuse, 0xb9600000, !PT ;  /* 0xb96000000e0c7446 */ /* 0x0c0fe4000780090d */
[----:B------:R-:W-:Y:S02]  /*0730*/  ISETP.GE.U32.AND P0, PT, R14, R13, PT ;  /* 0x0000000d0e00720c */ /* 0x000fe40003f06070 */
[----:B------:R-:W-:Y:S02]  /*0740*/  VIMNMX R12, PT, PT, R12, 0x46a00000, PT ;  /* 0x46a000000c0c7848 */ /* 0x000fe40003fe0100 */
[----:B------:R-:W-:-:S05]  /*0750*/  SEL R15, R15, 0x63400000, !P0 ;  /* 0x634000000f0f7807 */ /* 0x000fca0004000000 */
[----:B------:R-:W-:Y:S02]  /*0760*/  IMAD.IADD R18, R12, 0x1, -R15 ;  /* 0x000000010c127824 */ /* 0x000fe400078e0a0f */
[----:B------:R-:W-:Y:S02]  /*0770*/  IMAD.MOV.U32 R12, RZ, RZ, RZ ;  /* 0x000000ffff0c7224 */ /* 0x000fe400078e00ff */
[----:B------:R-:W-:-:S06]  /*0780*/  VIADD R13, R18, 0x7fe00000 ;  /* 0x7fe00000120d7836 */ /* 0x000fcc0000000000 */
[----:B------:R-:W-:-:S10]  /*0790*/  DMUL R14, R16, R12 ;  /* 0x0000000c100e7228 */ /* 0x000fd40000000000 */
[----:B------:R-:W-:-:S13]  /*07a0*/  FSETP.GTU.AND P0, PT, |R15|, 1.469367938527859385e-39, PT ;  /* 0x001000000f00780b */ /* 0x000fda0003f0c200 */
[----:B------:R-:W-:Y:S05]  /*07b0*/  @P0 BRA `(.L_x_11) ;  /* 0x0000000000940947 */ /* 0x000fea0003800000 */
[----:B------:R-:W-:Y:S01]  /*07c0*/  DFMA R2, R16, -R8, R2 ;  /* 0x800000081002722b */ /* 0x000fe20000000002 */
[----:B------:R-:W-:-:S09]  /*07d0*/  IMAD.MOV.U32 R12, RZ, RZ, RZ ;  /* 0x000000ffff0c7224 */ /* 0x000fd200078e00ff */
[C---:B------:R-:W-:Y:S02]  /*07e0*/  FSETP.NEU.AND P0, PT, R3.reuse, RZ, PT ;  /* 0x000000ff0300720b */ /* 0x040fe40003f0d000 */
[----:B------:R-:W-:-:S04]  /*07f0*/  LOP3.LUT R11, R3, 0x80000000, R11, 0x48, !PT ;  /* 0x80000000030b7812 */ /* 0x000fc800078e480b */
[----:B------:R-:W-:-:S07]  /*0800*/  LOP3.LUT R13, R11, R13, RZ, 0xfc, !PT ;  /* 0x0000000d0b0d7212 */ /* 0x000fce00078efcff */
[----:B------:R-:W-:Y:S05]  /*0810*/  @!P0 BRA `(.L_x_11) ;  /* 0x00000000007c8947 */ /* 0x000fea0003800000 */
[----:B------:R-:W-:Y:S01]  /*0820*/  IMAD.MOV R3, RZ, RZ, -R18 ;  /* 0x000000ffff037224 */ /* 0x000fe200078e0a12 */
[----:B------:R-:W-:Y:S01]  /*0830*/  DMUL.RP R12, R16, R12 ;  /* 0x0000000c100c7228 */ /* 0x000fe20000008000 */
[----:B------:R-:W-:-:S06]  /*0840*/  IMAD.MOV.U32 R2, RZ, RZ, RZ ;  /* 0x000000ffff027224 */ /* 0x000fcc00078e00ff */
[----:B------:R-:W-:-:S03]  /*0850*/  DFMA R2, R14, -R2, R16 ;  /* 0x800000020e02722b */ /* 0x000fc60000000010 */
[----:B------:R-:W-:-:S03]  /*0860*/  LOP3.LUT R11, R13, R11, RZ, 0x3c, !PT ;  /* 0x0000000b0d0b7212 */ /* 0x000fc600078e3cff */
[----:B------:R-:W-:-:S04]  /*0870*/  IADD3 R2, PT, PT, -R18, -0x43300000, RZ ;  /* 0xbcd0000012027810 */ /* 0x000fc80007ffe1ff */
[----:B------:R-:W-:-:S04]  /*0880*/  FSETP.NEU.AND P0, PT, |R3|, R2, PT ;  /* 0x000000020300720b */ /* 0x000fc80003f0d200 */
[----:B------:R-:W-:Y:S02]  /*0890*/  FSEL R14, R12, R14, !P0 ;  /* 0x0000000e0c0e7208 */ /* 0x000fe40004000000 */
[----:B------:R-:W-:Y:S01]  /*08a0*/  FSEL R15, R11, R15, !P0 ;  /* 0x0000000f0b0f7208 */ /* 0x000fe20004000000 */
[----:B------:R-:W-:Y:S06]  /*08b0*/  BRA `(.L_x_11) ;  /* 0x0000000000547947 */ /* 0x000fec0003800000 */
.L_x_10:
[----:B------:R-:W-:-:S14]  /*08c0*/  DSETP.NAN.AND P0, PT, R12, R12, PT ;  /* 0x0000000c0c00722a */ /* 0x000fdc0003f08000 */
[----:B------:R-:W-:Y:S05]  /*08d0*/  @P0 BRA `(.L_x_12) ;  /* 0x0000000000440947 */ /* 0x000fea0003800000 */
[----:B------:R-:W-:-:S14]  /*08e0*/  DSETP.NAN.AND P0, PT, R10, R10, PT ;  /* 0x0000000a0a00722a */ /* 0x000fdc0003f08000 */
[----:B------:R-:W-:Y:S05]  /*08f0*/  @P0 BRA `(.L_x_13) ;  /* 0x0000000000300947 */ /* 0x000fea0003800000 */
[----:B------:R-:W-:Y:S01]  /*0900*/  ISETP.NE.AND P0, PT, R22, R23, PT ;  /* 0x000000171600720c */ /* 0x000fe20003f05270 */
[----:B------:R-:W-:Y:S02]  /*0910*/  IMAD.MOV.U32 R14, RZ, RZ, 0x0 ;  /* 0x00000000ff0e7424 */ /* 0x000fe400078e00ff */
[----:B------:R-:W-:-:S10]  /*0920*/  IMAD.MOV.U32 R15, RZ, RZ, -0x80000 ;  /* 0xfff80000ff0f7424 */ /* 0x000fd400078e00ff */
[----:B------:R-:W-:Y:S05]  /*0930*/  @!P0 BRA `(.L_x_11) ;  /* 0x0000000000348947 */ /* 0x000fea0003800000 */
[----:B------:R-:W-:Y:S02]  /*0940*/  ISETP.NE.AND P0, PT, R22, 0x7ff00000, PT ;  /* 0x7ff000001600780c */ /* 0x000fe40003f05270 */
[----:B------:R-:W-:Y:S02]  /*0950*/  LOP3.LUT R15, R13, 0x80000000, R11, 0x48, !PT ;  /* 0x800000000d0f7812 */ /* 0x000fe400078e480b */
[----:B------:R-:W-:-:S13]  /*0960*/  ISETP.EQ.OR P0, PT, R23, RZ, !P0 ;  /* 0x000000ff1700720c */ /* 0x000fda0004702670 */
[----:B------:R-:W-:Y:S01]  /*0970*/  @P0 LOP3.LUT R2, R15, 0x7ff00000, RZ, 0xfc, !PT ;  /* 0x7ff000000f020812 */ /* 0x000fe200078efcff */
[----:B------:R-:W-:Y:S02]  /*0980*/  @!P0 IMAD.MOV.U32 R14, RZ, RZ, RZ ;  /* 0x000000ffff0e8224 */ /* 0x000fe400078e00ff */
[----:B------:R-:W-:Y:S02]  /*0990*/  @P0 IMAD.MOV.U32 R14, RZ, RZ, RZ ;  /* 0x000000ffff0e0224 */ /* 0x000fe400078e00ff */
[----:B------:R-:W-:Y:S01]  /*09a0*/  @P0 IMAD.MOV.U32 R15, RZ, RZ, R2 ;  /* 0x000000ffff0f0224 */ /* 0x000fe200078e0002 */
[----:B------:R-:W-:Y:S06]  /*09b0*/  BRA `(.L_x_11) ;  /* 0x0000000000147947 */ /* 0x000fec0003800000 */
.L_x_13:
[----:B------:R-:W-:Y:S01]  /*09c0*/  LOP3.LUT R15, R11, 0x80000, RZ, 0xfc, !PT ;  /* 0x000800000b0f7812 */ /* 0x000fe200078efcff */
[----:B------:R-:W-:Y:S01]  /*09d0*/  IMAD.MOV.U32 R14, RZ, RZ, R10 ;  /* 0x000000ffff0e7224 */ /* 0x000fe200078e000a */
[----:B------:R-:W-:Y:S06]  /*09e0*/  BRA `(.L_x_11) ;  /* 0x0000000000087947 */ /* 0x000fec0003800000 */
.L_x_12:
[----:B------:R-:W-:Y:S01]  /*09f0*/  LOP3.LUT R15, R13, 0x80000, RZ, 0xfc, !PT ;  /* 0x000800000d0f7812 */ /* 0x000fe200078efcff */
[----:B------:R-:W-:-:S07]  /*0a00*/  IMAD.MOV.U32 R14, RZ, RZ, R12 ;  /* 0x000000ffff0e7224 */ /* 0x000fce00078e000c */
.L_x_11:
[----:B------:R-:W-:Y:S05]  /*0a10*/  BSYNC.RECONVERGENT B1 ;  /* 0x0000000000017941 */ /* 0x000fea0003800200 */
.L_x_9:
[----:B------:R-:W-:Y:S02]  /*0a20*/  IMAD.MOV.U32 R2, RZ, RZ, R0 ;  /* 0x000000ffff027224 */ /* 0x000fe400078e0000 */
[----:B------:R-:W-:-:S04]  /*0a30*/  IMAD.MOV.U32 R3, RZ, RZ, 0x0 ;  /* 0x00000000ff037424 */ /* 0x000fc800078e00ff */
[----:B------:R-:W-:Y:S05]  /*0a40*/  RET.REL.NODEC R2 `(_Z18normalize_diagonalPdiiS_) ;  /* 0xfffffff4026c7950 */ /* 0x000fea0003c3ffff */
.L_x_14:
        /* <DEDUP_REMOVED lines=11> */
.L_x_25:


//--------------------- .text._Z32swap_zero_diagonal_and_get_scalePdiiS_Pi --------------------------
	.section	.text._Z32swap_zero_diagonal_and_get_scalePdiiS_Pi,"ax",@progbits
	.align	128
        .global         _Z32swap_zero_diagonal_and_get_scalePdiiS_Pi
        .type           _Z32swap_zero_diagonal_and_get_scalePdiiS_Pi,@function
        .size           _Z32swap_zero_diagonal_and_get_scalePdiiS_Pi,(.L_x_28 - _Z32swap_zero_diagonal_and_get_scalePdiiS_Pi)
        .other          _Z32swap_zero_diagonal_and_get_scalePdiiS_Pi,@"STO_CUDA_ENTRY STV_DEFAULT"
_Z32swap_zero_diagonal_and_get_scalePdiiS_Pi:
.text._Z32swap_zero_diagonal_and_get_scalePdiiS_Pi:
[----:B------:R-:W-:Y:S01]  /*0000*/  LDC R1, c[0x0][0x37c] ;  /* 0x0000df00ff017b82 */ /* 0x000fe20000000800 */
[----:B------:R-:W0:Y:S01]  /*0010*/  LDCU.128 UR8, c[0x0][0x380] ;  /* 0x00007000ff0877ac */ /* 0x000e220008000c00 */
[----:B------:R-:W1:Y:S01]  /*0020*/  LDCU.64 UR12, c[0x0][0x358] ;  /* 0x00006b00ff0c77ac */ /* 0x000e620008000a00 */
[----:B0-----:R-:W-:-:S04]  /*0030*/  USHF.L.U32 UR4, UR11, 0x1, URZ ;  /* 0x000000010b047899 */ /* 0x001fc800080006ff */
[----:B------:R-:W-:-:S04]  /*0040*/  UIMAD UR6, UR4, UR10, URZ ;  /* 0x0000000a040672a4 */ /* 0x000fc8000f8e02ff */
[----:B------:R-:W-:-:S04]  /*0050*/  UIMAD.WIDE UR6, UR6, 0x8, URZ ;  /* 0x00000008060678a5 */ /* 0x000fc8000f8e02ff */
[----:B------:R-:W-:-:S04]  /*0060*/  UIADD3 UR5, UP0, UPT, UR6, UR8, URZ ;  /* 0x0000000806057290 */ /* 0x000fc8000ff1e0ff */
[----:B------:R-:W-:Y:S02]  /*0070*/  UIADD3.X UR8, UPT, UPT, UR7, UR9, URZ, UP0, !UPT ;  /* 0x0000000907087290 */ /* 0x000fe400087fe4ff */
[----:B------:R-:W-:-:S04]  /*0080*/  IMAD.U32 R2, RZ, RZ, UR5 ;  /* 0x00000005ff027e24 */ /* 0x000fc8000f8e00ff */
[----:B------:R-:W-:-:S05]  /*0090*/  IMAD.U32 R3, RZ, RZ, UR8 ;  /* 0x00000008ff037e24 */ /* 0x000fca000f8e00ff */
[----:B-1----:R-:W2:Y:S02]  /*00a0*/  LDG.E.64 R4, desc[UR12][R2.64+0x8] ;  /* 0x0000080c02047981 */ /* 0x002ea4000c1e1b00 */
[----:B--2---:R-:W-:-:S14]  /*00b0*/  DSETP.NEU.AND P0, PT, R4, RZ, PT ;  /* 0x000000ff0400722a */ /* 0x004fdc0003f0d000 */
[----:B------:R-:W-:Y:S05]  /*00c0*/  @P0 BRA `(.L_x_15) ;  /* 0x0000000c00980947 */ /* 0x000fea0003800000 */
[----:B------:R-:W0:Y:S01]  /*00d0*/  LDC R9, c[0x0][0x388] ;  /* 0x0000e200ff097b82 */ /* 0x000e220000000800 */
[----:B------:R-:W1:Y:S01]  /*00e0*/  LDCU UR9, c[0x0][0x388] ;  /* 0x00007100ff0977ac */ /* 0x000e620008000800 */
[----:B------:R-:W-:Y:S01]  /*00f0*/  UIMAD UR8, UR11, UR10, UR11 ;  /* 0x0000000a0b0872a4 */ /* 0x000fe2000f8e020b */
[----:B------:R-:W2:Y:S05]  /*0100*/  LDCU UR14, c[0x0][0x38c] ;  /* 0x00007180ff0e77ac */ /* 0x000eaa0008000800 */
[----:B------:R-:W3:Y:S01]  /*0110*/  LDC.64 R6, c[0x0][0x380] ;  /* 0x0000e000ff067b82 */ /* 0x000ee20000000a00 */
[----:B------:R-:W-:Y:S02]  /*0120*/  UIADD3 UR5, UPT, UPT, UR11, -0x2, URZ ;  /* 0xfffffffe0b057890 */ /* 0x000fe4000fffe0ff */
[----:B------:R-:W-:Y:S01]  /*0130*/  USHF.L.U32 UR10, UR8, 0x1, URZ ;  /* 0x00000001080a7899 */ /* 0x000fe200080006ff */
[----:B-1----:R-:W-:-:S11]  /*0140*/  MOV R0, UR9 ;  /* 0x0000000900007c02 */ /* 0x002fd60008000f00 */
.L_x_17:
[----:B------:R-:W-:-:S05]  /*0150*/  VIADD R8, R0, 0x1 ;  /* 0x0000000100087836 */ /* 0x000fca0000000000 */
[----:B--2---:R-:W-:-:S13]  /*0160*/  ISETP.GE.AND P0, PT, R8, UR14, PT ;  /* 0x0000000e08007c0c */ /* 0x004fda000bf06270 */
[----:B------:R-:W-:Y:S05]  /*0170*/  @P0 BRA `(.L_x_15) ;  /* 0x0000000c006c0947 */ /* 0x000fea0003800000 */
[----:B0-----:R-:W-:-:S04]  /*0180*/  IMAD R5, R8, UR4, R9 ;  /* 0x0000000408057c24 */ /* 0x001fc8000f8e0209 */
[----:B---3--:R-:W-:-:S06]  /*0190*/  IMAD.WIDE R4, R5, 0x8, R6 ;  /* 0x0000000805047825 */ /* 0x008fcc00078e0206 */
[----:B------:R-:W2:Y:S02]  /*01a0*/  LDG.E.64 R4, desc[UR12][R4.64] ;  /* 0x0000000c04047981 */ /* 0x000ea4000c1e1b00 */
[----:B--2---:R-:W-:-:S14]  /*01b0*/  DSETP.NEU.AND P0, PT, R4, RZ, PT ;  /* 0x000000ff0400722a */ /* 0x004fdc0003f0d000 */
[----:B------:R-:W-:Y:S05]  /*01c0*/  @P0 BRA `(.L_x_16) ;  /* 0x0000000000200947 */ /* 0x000fea0003800000 */
[----:B------:R-:W-:Y:S01]  /*01d0*/  ISETP.NE.AND P0, PT, R0, UR5, PT ;  /* 0x0000000500007c0c */ /* 0x000fe2000bf05270 */
[----:B------:R-:W-:Y:S01]  /*01e0*/  UIADD3 UR10, UPT, UPT, UR4, UR10, URZ ;  /* 0x0000000a040a7290 */ /* 0x000fe2000fffe0ff */
[----:B------:R-:W-:-:S11]  /*01f0*/  IMAD.MOV.U32 R0, RZ, RZ, R8 ;  /* 0x000000ffff007224 */ /* 0x000fd600078e0008 */
[----:B------:R-:W-:Y:S05]  /*0200*/  @P0 BRA `(.L_x_17) ;  /* 0xfffffffc00d00947 */ /* 0x000fea000383ffff */
[----:B------:R-:W0:Y:S01]  /*0210*/  LDC.64 R2, c[0x0][0x398] ;  /* 0x0000e600ff027b82 */ /* 0x000e220000000a00 */
[----:B------:R-:W-:-:S05]  /*0220*/  HFMA2 R5, -RZ, RZ, 0, 5.9604644775390625e-08 ;  /* 0x00000001ff057431 */ /* 0x000fca00000001ff */
[----:B0-----:R-:W-:Y:S01]  /*0230*/  STG.E desc[UR12][R2.64], R5 ;  /* 0x0000000502007986 */ /* 0x001fe2000c10190c */
[----:B------:R-:W-:Y:S05]  /*0240*/  EXIT ;  /* 0x000000000000794d */ /* 0x000fea0003800000 */
.L_x_16:
[----:B------:R-:W-:-:S09]  /*0250*/  UISETP.GE.AND UP0, UPT, UR14, 0x1, UPT ;  /* 0x000000010e00788c */ /* 0x000fd2000bf06270 */
[----:B------:R-:W-:Y:S05]  /*0260*/  BRA.U !UP0, `(.L_x_15) ;  /* 0x0000000d08307547 */ /* 0x000fea000b800000 */
[----:B------:R-:W-:-:S04]  /*0270*/  UISETP.LT.AND UP0, UPT, UR4, 0x1, UPT ;  /* 0x000000010400788c */ /* 0x000fc8000bf01270 */
[----:B------:R-:W-:Y:S02]  /*0280*/  USEL UR5, UR4, 0x1, !UP0 ;  /* 0x0000000104057887 */ /* 0x000fe4000c000000 */
[----:B------:R-:W-:Y:S02]  /*0290*/  UISETP.NE.AND UP0, UPT, UR14, 0x1, UPT ;  /* 0x000000010e00788c */ /* 0x000fe4000bf05270 */
[----:B------:R-:W-:Y:S01]  /*02a0*/  ULOP3.LUT UR11, UR5, 0x3, URZ, 0xc0, !UPT ;  /* 0x00000003050b7892 */ /* 0x000fe2000f8ec0ff */
[----:B------:R-:W-:-:S06]  /*02b0*/  UMOV UR4, URZ ;  /* 0x000000ff00047c82 */ /* 0x000fcc0008000000 */
[----:B------:R-:W-:Y:S05]  /*02c0*/  BRA.U !UP0, `(.L_x_18) ;  /* 0x0000000908a07547 */ /* 0x000fea000b800000 */
[----:B------:R-:W0:Y:S01]  /*02d0*/  LDCU.64 UR8, c[0x0][0x380] ;  /* 0x00007000ff0877ac */ /* 0x000e220008000a00 */
[----:B------:R-:W-:-:S04]  /*02e0*/  ULOP3.LUT UR4, UR5, 0x7ffffffc, URZ, 0xc0, !UPT ;  /* 0x7ffffffc05047892 */ /* 0x000fc8000f8ec0ff */
[----:B------:R-:W-:Y:S02]  /*02f0*/  UIADD3 UR5, UPT, UPT, -UR4, URZ, URZ ;  /* 0x000000ff04057290 */ /* 0x000fe4000fffe1ff */
[----:B0-----:R-:W-:-:S04]  /*0300*/  UIADD3 UR8, UP0, UPT, UR8, 0x10, URZ ;  /* 0x0000001008087890 */ /* 0x001fc8000ff1e0ff */
[----:B------:R-:W-:Y:S02]  /*0310*/  UIADD3.X UR9, UPT, UPT, URZ, UR9, URZ, UP0, !UPT ;  /* 0x00000009ff097290 */ /* 0x000fe400087fe4ff */
[----:B------:R-:W-:-:S04]  /*0320*/  UIADD3 UR14, UP0, UPT, UR6, UR8, URZ ;  /* 0x00000008060e7290 */ /* 0x000fc8000ff1e0ff */
[----:B------:R-:W-:Y:S02]  /*0330*/  UIADD3.X UR15, UPT, UPT, UR7, UR9, URZ, UP0, !UPT ;  /* 0x00000009070f7290 */ /* 0x000fe400087fe4ff */
[----:B------:R-:W-:Y:S01]  /*0340*/  UISETP.GE.AND UP0, UPT, UR5, URZ, UPT ;  /* 0x000000ff0500728c */ /* 0x000fe2000bf06270 */
[----:B------:R-:W-:Y:S01]  /*0350*/  MOV R6, UR14 ;  /* 0x0000000e00067c02 */ /* 0x000fe20008000f00 */
[----:B------:R-:W-:Y:S02]  /*0360*/  UIMAD.WIDE UR8, UR10, 0x8, UR8 ;  /* 0x000000080a0878a5 */ /* 0x000fe4000f8e0208 */
[----:B------:R-:W-:-:S04]  /*0370*/  IMAD.U32 R7, RZ, RZ, UR15 ;  /* 0x0000000fff077e24 */ /* 0x000fc8000f8e00ff */
[----:B------:R-:W-:Y:S02]  /*0380*/  IMAD.U32 R4, RZ, RZ, UR8 ;  /* 0x00000008ff047e24 */ /* 0x000fe4000f8e00ff */
[----:B------:R-:W-:Y:S01]  /*0390*/  IMAD.U32 R5, RZ, RZ, UR9 ;  /* 0x00000009ff057e24 */ /* 0x000fe2000f8e00ff */
[----:B------:R-:W-:Y:S06]  /*03a0*/  BRA.U UP0, `(.L_x_19) ;  /* 0x0000000500fc7547 */ /* 0x000fec000b800000 */
[----:B------:R-:W-:Y:S01]  /*03b0*/  UIADD3 UR8, UPT, UPT, -UR5, URZ, URZ ;  /* 0x000000ff05087290 */ /* 0x000fe2000fffe1ff */
[----:B------:R-:W-:-:S03]  /*03c0*/  PLOP3.LUT P0, PT, PT, PT, PT, 0x80, 0x8 ;  /* 0x000000000008781c */ /* 0x000fc60003f0f070 */
[----:B------:R-:W-:-:S09]  /*03d0*/  UISETP.GT.AND UP0, UPT, UR8, 0xc, UPT ;  /* 0x0000000c0800788c */ /* 0x000fd2000bf04270 */
[----:B------:R-:W-:Y:S05]  /*03e0*/  BRA.U !UP0, `(.L_x_20) ;  /* 0x0000000508307547 */ /* 0x000fea000b800000 */
[----:B------:R-:W-:-:S13]  /*03f0*/  PLOP3.LUT P0, PT, PT, PT, PT, 0x8, 0x80 ;  /* 0x000000000080781c */ /* 0x000fda0003f0e170 */
.L_x_21:
[----:B------:R-:W2:Y:S04]  /*0400*/  LDG.E.64 R10, desc[UR12][R4.64+-0x10] ;  /* 0xfffff00c040a7981 */ /* 0x000ea8000c1e1b00 */
[----:B------:R-:W3:Y:S04]  /*0410*/  LDG.E.64 R8, desc[UR12][R6.64+-0x10] ;  /* 0xfffff00c06087981 */ /* 0x000ee8000c1e1b00 */
[----:B--2---:R0:W-:Y:S04]  /*0420*/  STG.E.64 desc[UR12][R6.64+-0x10], R10 ;  /* 0xfffff00a06007986 */ /* 0x0041e8000c101b0c */
[----:B---3--:R1:W-:Y:S04]  /*0430*/  STG.E.64 desc[UR12][R4.64+-0x10], R8 ;  /* 0xfffff00804007986 */ /* 0x0083e8000c101b0c */
[----:B------:R-:W2:Y:S04]  /*0440*/  LDG.E.64 R14, desc[UR12][R4.64+-0x8] ;  /* 0xfffff80c040e7981 */ /* 0x000ea8000c1e1b00 */
[----:B------:R-:W3:Y:S04]  /*0450*/  LDG.E.64 R12, desc[UR12][R6.64+-0x8] ;  /* 0xfffff80c060c7981 */ /* 0x000ee8000c1e1b00 */
[----:B--2---:R2:W-:Y:S04]  /*0460*/  STG.E.64 desc[UR12][R6.64+-0x8], R14 ;  /* 0xfffff80e06007986 */ /* 0x0045e8000c101b0c */
[----:B---3--:R3:W-:Y:S04]  /*0470*/  STG.E.64 desc[UR12][R4.64+-0x8], R12 ;  /* 0xfffff80c04007986 */ /* 0x0087e8000c101b0c */
[----:B------:R-:W4:Y:S04]  /*0480*/  LDG.E.64 R18, desc[UR12][R4.64] ;  /* 0x0000000c04127981 */ /* 0x000f28000c1e1b00 */
[----:B------:R-:W5:Y:S04]  /*0490*/  LDG.E.64 R16, desc[UR12][R6.64] ;  /* 0x0000000c06107981 */ /* 0x000f68000c1e1b00 */
[----:B----4-:R4:W-:Y:S04]  /*04a0*/  STG.E.64 desc[UR12][R6.64], R18 ;  /* 0x0000001206007986 */ /* 0x0109e8000c101b0c */
[----:B-----5:R5:W-:Y:S04]  /*04b0*/  STG.E.64 desc[UR12][R4.64], R16 ;  /* 0x0000001004007986 */ /* 0x020be8000c101b0c */
[----:B------:R-:W2:Y:S04]  /*04c0*/  LDG.E.64 R20, desc[UR12][R4.64+0x8] ;  /* 0x0000080c04147981 */ /* 0x000ea8000c1e1b00 */
[----:B0-----:R-:W3:Y:S04]  /*04d0*/  LDG.E.64 R10, desc[UR12][R6.64+0x8] ;  /* 0x0000080c060a7981 */ /* 0x001ee8000c1e1b00 */
[----:B--2---:R0:W-:Y:S04]  /*04e0*/  STG.E.64 desc[UR12][R6.64+0x8], R20 ;  /* 0x0000081406007986 */ /* 0x0041e8000c101b0c */
[----:B---3--:R2:W-:Y:S04]  /*04f0*/  STG.E.64 desc[UR12][R4.64+0x8], R10 ;  /* 0x0000080a04007986 */ /* 0x0085e8000c101b0c */
[----:B------:R-:W3:Y:S04]  /*0500*/  LDG.E.64 R22, desc[UR12][R4.64+0x10] ;  /* 0x0000100c04167981 */ /* 0x000ee8000c1e1b00 */
[----:B-1----:R-:W4:Y:S04]  /*0510*/  LDG.E.64 R8, desc[UR12][R6.64+0x10] ;  /* 0x0000100c06087981 */ /* 0x002f28000c1e1b00 */
[----:B---3--:R1:W-:Y:S04]  /*0520*/  STG.E.64 desc[UR12][R6.64+0x10], R22 ;  /* 0x0000101606007986 */ /* 0x0083e8000c101b0c */
[----:B----4-:R3:W-:Y:S04]  /*0530*/  STG.E.64 desc[UR12][R4.64+0x10], R8 ;  /* 0x0000100804007986 */ /* 0x0107e8000c101b0c */
[----:B------:R-:W4:Y:S04]  /*0540*/  LDG.E.64 R14, desc[UR12][R4.64+0x18] ;  /* 0x0000180c040e7981 */ /* 0x000f28000c1e1b00 */
[----:B------:R-:W5:Y:S04]  /*0550*/  LDG.E.64 R12, desc[UR12][R6.64+0x18] ;  /* 0x0000180c060c7981 */ /* 0x000f68000c1e1b00 */
[----:B----4-:R4:W-:Y:S04]  /*0560*/  STG.E.64 desc[UR12][R6.64+0x18], R14 ;  /* 0x0000180e06007986 */ /* 0x0109e8000c101b0c */
[----:B-----5:R5:W-:Y:S04]  /*0570*/  STG.E.64 desc[UR12][R4.64+0x18], R12 ;  /* 0x0000180c04007986 */ /* 0x020be8000c101b0c */
[----:B------:R-:W2:Y:S04]  /*0580*/  LDG.E.64 R18, desc[UR12][R4.64+0x20] ;  /* 0x0000200c04127981 */ /* 0x000ea8000c1e1b00 */
[----:B------:R-:W3:Y:S04]  /*0590*/  LDG.E.64 R16, desc[UR12][R6.64+0x20] ;  /* 0x0000200c06107981 */ /* 0x000ee8000c1e1b00 */
[----:B--2---:R2:W-:Y:S04]  /*05a0*/  STG.E.64 desc[UR12][R6.64+0x20], R18 ;  /* 0x0000201206007986 */ /* 0x0045e8000c101b0c */
[----:B---3--:R3:W-:Y:S04]  /*05b0*/  STG.E.64 desc[UR12][R4.64+0x20], R16 ;  /* 0x0000201004007986 */ /* 0x0087e8000c101b0c */
[----:B0-----:R-:W4:Y:S04]  /*05c0*/  LDG.E.64 R20, desc[UR12][R4.64+0x28] ;  /* 0x0000280c04147981 */ /* 0x001f28000c1e1b00 */
[----:B------:R-:W5:Y:S04]  /*05d0*/  LDG.E.64 R10, desc[UR12][R6.64+0x28] ;  /* 0x0000280c060a7981 */ /* 0x000f68000c1e1b00 */
[----:B----4-:R0:W-:Y:S04]  /*05e0*/  STG.E.64 desc[UR12][R6.64+0x28], R20 ;  /* 0x0000281406007986 */ /* 0x0101e8000c101b0c */
[----:B-----5:R4:W-:Y:S04]  /*05f0*/  STG.E.64 desc[UR12][R4.64+0x28], R10 ;  /* 0x0000280a04007986 */ /* 0x0209e8000c101b0c */
[----:B-1----:R-:W5:Y:S04]  /*0600*/  LDG.E.64 R22, desc[UR12][R4.64+0x30] ;  /* 0x0000300c04167981 */ /* 0x002f68000c1e1b00 */
[----:B------:R-:W2:Y:S04]  /*0610*/  LDG.E.64 R8, desc[UR12][R6.64+0x30] ;  /* 0x0000300c06087981 */ /* 0x000ea8000c1e1b00 */
[----:B-----5:R1:W-:Y:S04]  /*0620*/  STG.E.64 desc[UR12][R6.64+0x30], R22 ;  /* 0x0000301606007986 */ /* 0x0203e8000c101b0c */
[----:B--2---:R2:W-:Y:S04]  /*0630*/  STG.E.64 desc[UR12][R4.64+0x30], R8 ;  /* 0x0000300804007986 */ /* 0x0045e8000c101b0c */
[----:B------:R-:W5:Y:S04]  /*0640*/  LDG.E.64 R14, desc[UR12][R4.64+0x38] ;  /* 0x0000380c040e7981 */ /* 0x000f68000c1e1b00 */
[----:B------:R-:W3:Y:S04]  /*0650*/  LDG.E.64 R12, desc[UR12][R6.64+0x38] ;  /* 0x0000380c060c7981 */ /* 0x000ee8000c1e1b00 */
[----:B-----5:R5:W-:Y:S04]  /*0660*/  STG.E.64 desc[UR12][R6.64+0x38], R14 ;  /* 0x0000380e06007986 */ /* 0x020be8000c101b0c */
[----:B---3--:R3:W-:Y:S04]  /*0670*/  STG.E.64 desc[UR12][R4.64+0x38], R12 ;  /* 0x0000380c04007986 */ /* 0x0087e8000c101b0c */
[----:B------:R-:W4:Y:S04]  /*0680*/  LDG.E.64 R18, desc[UR12][R4.64+0x40] ;  /* 0x0000400c04127981 */ /* 0x000f28000c1e1b00 */
[----:B------:R-:W2:Y:S04]  /*0690*/  LDG.E.64 R16, desc[UR12][R6.64+0x40] ;  /* 0x0000400c06107981 */ /* 0x000ea8000c1e1b00 */
[----:B----4-:R4:W-:Y:S04]  /*06a0*/  STG.E.64 desc[UR12][R6.64+0x40], R18 ;  /* 0x0000401206007986 */ /* 0x0109e8000c101b0c */
[----:B--2---:R2:W-:Y:S04]  /*06b0*/  STG.E.64 desc[UR12][R4.64+0x40], R16 ;  /* 0x0000401004007986 */ /* 0x0045e8000c101b0c */
[----:B0-----:R-:W5:Y:S04]  /*06c0*/  LDG.E.64 R20, desc[UR12][R4.64+0x48] ;  /* 0x0000480c04147981 */ /* 0x001f68000c1e1b00 */
[----:B------:R-:W3:Y:S04]  /*06d0*/  LDG.E.64 R10, desc[UR12][R6.64+0x48] ;  /* 0x0000480c060a7981 */ /* 0x000ee8000c1e1b00 */
[----:B-----5:R0:W-:Y:S04]  /*06e0*/  STG.E.64 desc[UR12][R6.64+0x48], R20 ;  /* 0x0000481406007986 */ /* 0x0201e8000c101b0c */
[----:B---3--:R3:W-:Y:S04]  /*06f0*/  STG.E.64 desc[UR12][R4.64+0x48], R10 ;  /* 0x0000480a04007986 */ /* 0x0087e8000c101b0c */
[----:B-1----:R-:W5:Y:S04]  /*0700*/  LDG.E.64 R22, desc[UR12][R4.64+0x50] ;  /* 0x0000500c04167981 */ /* 0x002f68000c1e1b00 */
[----:B------:R-:W4:Y:S04]  /*0710*/  LDG.E.64 R8, desc[UR12][R6.64+0x50] ;  /* 0x0000500c06087981 */ /* 0x000f28000c1e1b00 */
[----:B-----5:R-:W-:Y:S04]  /*0720*/  STG.E.64 desc[UR12][R6.64+0x50], R22 ;  /* 0x0000501606007986 */ /* 0x020fe8000c101b0c */
[----:B----4-:R1:W-:Y:S04]  /*0730*/  STG.E.64 desc[UR12][R4.64+0x50], R8 ;  /* 0x0000500804007986 */ /* 0x0103e8000c101b0c */
[----:B------:R-:W4:Y:S04]  /*0740*/  LDG.E.64 R14, desc[UR12][R4.64+0x58] ;  /* 0x0000580c040e7981 */ /* 0x000f28000c1e1b00 */
[----:B------:R-:W5:Y:S04]  /*0750*/  LDG.E.64 R12, desc[UR12][R6.64+0x58] ;  /* 0x0000580c060c7981 */ /* 0x000f68000c1e1b00 */
[----:B----4-:R-:W-:Y:S04]  /*0760*/  STG.E.64 desc[UR12][R6.64+0x58], R14 ;  /* 0x0000580e06007986 */ /* 0x010fe8000c101b0c */
[----:B-----5:R4:W-:Y:S04]  /*0770*/  STG.E.64 desc[UR12][R4.64+0x58], R12 ;  /* 0x0000580c04007986 */ /* 0x0209e8000c101b0c */
[----:B------:R-:W5:Y:S04]  /*0780*/  LDG.E.64 R18, desc[UR12][R4.64+0x60] ;  /* 0x0000600c04127981 */ /* 0x000f68000c1e1b00 */
[----:B--2---:R-:W2:Y:S01]  /*0790*/  LDG.E.64 R16, desc[UR12][R6.64+0x60] ;  /* 0x0000600c06107981 */ /* 0x004ea2000c1e1b00 */
[----:B------:R-:W-:Y:S01]  /*07a0*/  UIADD3 UR5, UPT, UPT, UR5, 0x10, URZ ;  /* 0x0000001005057890 */ /* 0x000fe2000fffe0ff */
[----:B------:R-:W-:-:S02]  /*07b0*/  IADD3 R0, P2, PT, R6, 0x80, RZ ;  /* 0x0000008006007810 */ /* 0x000fc40007f5e0ff */
[----:B-----5:R-:W-:Y:S04]  /*07c0*/  STG.E.64 desc[UR12][R6.64+0x60], R18 ;  /* 0x0000601206007986 */ /* 0x020fe8000c101b0c */
[----:B--2---:R-:W-:Y:S04]  /*07d0*/  STG.E.64 desc[UR12][R4.64+0x60], R16 ;  /* 0x0000601004007986 */ /* 0x004fe8000c101b0c */
[----:B0-----:R-:W2:Y:S04]  /*07e0*/  LDG.E.64 R20, desc[UR12][R4.64+0x68] ;  /* 0x0000680c04147981 */ /* 0x001ea8000c1e1b00 */
[----:B---3--:R-:W3:Y:S01]  /*07f0*/  LDG.E.64 R10, desc[UR12][R6.64+0x68] ;  /* 0x0000680c060a7981 */ /* 0x008ee2000c1e1b00 */
[----:B------:R-:W-:Y:S01]  /*0800*/  UISETP.GE.AND UP0, UPT, UR5, -0xc, UPT ;  /* 0xfffffff40500788c */ /* 0x000fe2000bf06270 */
[----:B-1----:R-:W-:Y:S01]  /*0810*/  IADD3 R8, P1, PT, R4, 0x80, RZ ;  /* 0x0000008004087810 */ /* 0x002fe20007f3e0ff */
[----:B------:R-:W-:-:S03]  /*0820*/  IMAD.X R9, RZ, RZ, R7, P2 ;  /* 0x000000ffff097224 */ /* 0x000fc600010e0607 */
[----:B----4-:R-:W-:Y:S01]  /*0830*/  IADD3.X R13, PT, PT, RZ, R5, RZ, P1, !PT ;  /* 0x00000005ff0d7210 */ /* 0x010fe20000ffe4ff */
[----:B--2---:R0:W-:Y:S04]  /*0840*/  STG.E.64 desc[UR12][R6.64+0x68], R20 ;  /* 0x0000681406007986 */ /* 0x0041e8000c101b0c */
[----:B---3--:R1:W-:Y:S01]  /*0850*/  STG.E.64 desc[UR12][R4.64+0x68], R10 ;  /* 0x0000680a04007986 */ /* 0x0083e2000c101b0c */
[----:B0-----:R-:W-:Y:S02]  /*0860*/  IMAD.MOV.U32 R6, RZ, RZ, R0 ;  /* 0x000000ffff067224 */ /* 0x001fe400078e0000 */
[----:B------:R-:W-:Y:S01]  /*0870*/  IMAD.MOV.U32 R7, RZ, RZ, R9 ;  /* 0x000000ffff077224 */ /* 0x000fe200078e0009 */
[----:B-1----:R-:W-:Y:S01]  /*0880*/  MOV R4, R8 ;  /* 0x0000000800047202 */ /* 0x002fe20000000f00 */
[----:B------:R-:W-:Y:S01]  /*0890*/  IMAD.MOV.U32 R5, RZ, RZ, R13 ;  /* 0x000000ffff057224 */ /* 0x000fe200078e000d */
[----:B------:R-:W-:Y:S06]  /*08a0*/  BRA.U !UP0, `(.L_x_21) ;  /* 0xfffffff908d47547 */ /* 0x000fec000b83ffff */
.L_x_20:
[----:B------:R-:W-:-:S04]  /*08b0*/  UIADD3 UR8, UPT, UPT, -UR5, URZ, URZ ;  /* 0x000000ff05087290 */ /* 0x000fc8000fffe1ff */
[----:B------:R-:W-:-:S09]  /*08c0*/  UISETP.GT.AND UP0, UPT, UR8, 0x4, UPT ;  /* 0x000000040800788c */ /* 0x000fd2000bf04270 */
[----:B------:R-:W-:Y:S05]  /*08d0*/  BRA.U !UP0, `(.L_x_22) ;  /* 0x0000000108a87547 */ /* 0x000fea000b800000 */
        /* <DEDUP_REMOVED lines=14> */
[----:B--2---:R-:W-:Y:S04]  /*09c0*/  STG.E.64 desc[UR12][R6.64+0x8], R20 ;  /* 0x0000081406007986 */ /* 0x004fe8000c101b0c */
[----:B---3--:R-:W-:Y:S04]  /*09d0*/  STG.E.64 desc[UR12][R4.64+0x8], R10 ;  /* 0x0000080a04007986 */ /* 0x008fe8000c101b0c */
[----:B------:R-:W2:Y:S04]  /*09e0*/  LDG.E.64 R22, desc[UR12][R4.64+0x10] ;  /* 0x0000100c04167981 */ /* 0x000ea8000c1e1b00 */
[----:B-1----:R-:W3:Y:S04]  /*09f0*/  LDG.E.64 R8, desc[UR12][R6.64+0x10] ;  /* 0x0000100c06087981 */ /* 0x002ee8000c1e1b00 */
[----:B--2---:R-:W-:Y:S04]  /*0a00*/  STG.E.64 desc[UR12][R6.64+0x10], R22 ;  /* 0x0000101606007986 */ /* 0x004fe8000c101b0c */
[----:B---3--:R0:W-:Y:S04]  /*0a10*/  STG.E.64 desc[UR12][R4.64+0x10], R8 ;  /* 0x0000100804007986 */ /* 0x0081e8000c101b0c */
[----:B------:R-:W2:Y:S04]  /*0a20*/  LDG.E.64 R14, desc[UR12][R4.64+0x18] ;  /* 0x0000180c040e7981 */ /* 0x000ea8000c1e1b00 */
[----:B------:R-:W3:Y:S04]  /*0a30*/  LDG.E.64 R12, desc[UR12][R6.64+0x18] ;  /* 0x0000180c060c7981 */ /* 0x000ee8000c1e1b00 */
[----:B--2---:R-:W-:Y:S04]  /*0a40*/  STG.E.64 desc[UR12][R6.64+0x18], R14 ;  /* 0x0000180e06007986 */ /* 0x004fe8000c101b0c */
[----:B---3--:R1:W-:Y:S04]  /*0a50*/  STG.E.64 desc[UR12][R4.64+0x18], R12 ;  /* 0x0000180c04007986 */ /* 0x0083e8000c101b0c */
[----:B----4-:R-:W2:Y:S04]  /*0a60*/  LDG.E.64 R18, desc[UR12][R4.64+0x20] ;  /* 0x0000200c04127981 */ /* 0x010ea8000c1e1b00 */
[----:B-----5:R-:W3:Y:S01]  /*0a70*/  LDG.E.64 R16, desc[UR12][R6.64+0x20] ;  /* 0x0000200c06107981 */ /* 0x020ee2000c1e1b00 */
[----:B0-----:R-:W-:-:S03]  /*0a80*/  IADD3 R8, P1, PT, R4, 0x40, RZ ;  /* 0x0000004004087810 */ /* 0x001fc60007f3e0ff */
[----:B--2---:R-:W-:Y:S04]  /*0a90*/  STG.E.64 desc[UR12][R6.64+0x20], R18 ;  /* 0x0000201206007986 */ /* 0x004fe8000c101b0c */
[----:B---3--:R-:W-:Y:S04]  /*0aa0*/  STG.E.64 desc[UR12][R4.64+0x20], R16 ;  /* 0x0000201004007986 */ /* 0x008fe8000c101b0c */
[----:B------:R-:W2:Y:S04]  /*0ab0*/  LDG.E.64 R20, desc[UR12][R4.64+0x28] ;  /* 0x0000280c04147981 */ /* 0x000ea8000c1e1b00 */
[----:B------:R-:W3:Y:S01]  /*0ac0*/  LDG.E.64 R10, desc[UR12][R6.64+0x28] ;  /* 0x0000280c060a7981 */ /* 0x000ee2000c1e1b00 */
[----:B------:R-:W-:Y:S01]  /*0ad0*/  IADD3 R0, P2, PT, R6, 0x40, RZ ;  /* 0x0000004006007810 */ /* 0x000fe20007f5e0ff */
[----:B-1----:R-:W-:Y:S01]  /*0ae0*/  IMAD.X R13, RZ, RZ, R5, P1 ;  /* 0x000000ffff0d7224 */ /* 0x002fe200008e0605 */
[----:B------:R-:W-:Y:S01]  /*0af0*/  PLOP3.LUT P0, PT, PT, PT, PT, 0x8, 0x80 ;  /* 0x000000000080781c */ /* 0x000fe20003f0e170 */
[----:B------:R-:W-:Y:S01]  /*0b00*/  UIADD3 UR5, UPT, UPT, UR5, 0x8, URZ ;  /* 0x0000000805057890 */ /* 0x000fe2000fffe0ff */
[----:B------:R-:W-:Y:S01]  /*0b10*/  IADD3.X R9, PT, PT, RZ, R7, RZ, P2, !PT ;  /* 0x00000007ff097210 */ /* 0x000fe200017fe4ff */
[----:B--2---:R0:W-:Y:S04]  /*0b20*/  STG.E.64 desc[UR12][R6.64+0x28], R20 ;  /* 0x0000281406007986 */ /* 0x0041e8000c101b0c */
[----:B---3--:R1:W-:Y:S01]  /*0b30*/  STG.E.64 desc[UR12][R4.64+0x28], R10 ;  /* 0x0000280a04007986 */ /* 0x0083e2000c101b0c */
[----:B0-----:R-:W-:-:S02]  /*0b40*/  IMAD.MOV.U32 R6, RZ, RZ, R0 ;  /* 0x000000ffff067224 */ /* 0x001fc400078e0000 */
[----:B------:R-:W-:Y:S01]  /*0b50*/  IMAD.MOV.U32 R7, RZ, RZ, R9 ;  /* 0x000000ffff077224 */ /* 0x000fe200078e0009 */
[----:B-1----:R-:W-:Y:S01]  /*0b60*/  MOV R4, R8 ;  /* 0x0000000800047202 */ /* 0x002fe20000000f00 */
[----:B------:R-:W-:-:S07]  /*0b70*/  IMAD.MOV.U32 R5, RZ, RZ, R13 ;  /* 0x000000ffff057224 */ /* 0x000fce00078e000d */
.L_x_22:
[----:B------:R-:W-:-:S13]  /*0b80*/  ISETP.EQ.AND P1, PT, RZ, UR5, PT ;  /* 0x00000005ff007c0c */ /* 0x000fda000bf22270 */
[----:B------:R-:W-:Y:S05]  /*0b90*/  @!P0 BRA P1, `(.L_x_18) ;  /* 0x00000000006c8947 */ /* 0x000fea0000800000 */
.L_x_19:
[----:B------:R-:W2:Y:S04]  /*0ba0*/  LDG.E.64 R10, desc[UR12][R4.64+-0x10] ;  /* 0xfffff00c040a7981 */ /* 0x000ea8000c1e1b00 */
[----:B------:R-:W3:Y:S04]  /*0bb0*/  LDG.E.64 R8, desc[UR12][R6.64+-0x10] ;  /* 0xfffff00c06087981 */ /* 0x000ee8000c1e1b00 */
[----:B--2---:R0:W-:Y:S04]  /*0bc0*/  STG.E.64 desc[UR12][R6.64+-0x10], R10 ;  /* 0xfffff00a06007986 */ /* 0x0041e8000c101b0c */
[----:B---3--:R1:W-:Y:S04]  /*0bd0*/  STG.E.64 desc[UR12][R4.64+-0x10], R8 ;  /* 0xfffff00804007986 */ /* 0x0083e8000c101b0c */
[----:B------:R-:W2:Y:S04]  /*0be0*/  LDG.E.64 R14, desc[UR12][R4.64+-0x8] ;  /* 0xfffff80c040e7981 */ /* 0x000ea8000c1e1b00 */
[----:B------:R-:W3:Y:S04]  /*0bf0*/  LDG.E.64 R12, desc[UR12][R6.64+-0x8] ;  /* 0xfffff80c060c7981 */ /* 0x000ee8000c1e1b00 */
[----:B--2---:R-:W-:Y:S04]  /*0c00*/  STG.E.64 desc[UR12][R6.64+-0x8], R14 ;  /* 0xfffff80e06007986 */ /* 0x004fe8000c101b0c */
[----:B---3--:R2:W-:Y:S04]  /*0c10*/  STG.E.64 desc[UR12][R4.64+-0x8], R12 ;  /* 0xfffff80c04007986 */ /* 0x0085e8000c101b0c */
[----:B------:R-:W3:Y:S04]  /*0c20*/  LDG.E.64 R18, desc[UR12][R4.64] ;  /* 0x0000000c04127981 */ /* 0x000ee8000c1e1b00 */
[----:B------:R-:W4:Y:S01]  /*0c30*/  LDG.E.64 R16, desc[UR12][R6.64] ;  /* 0x0000000c06107981 */ /* 0x000f22000c1e1b00 */
[----:B------:R-:W-:Y:S01]  /*0c40*/  UIADD3 UR5, UPT, UPT, UR5, 0x4, URZ ;  /* 0x0000000405057890 */ /* 0x000fe2000fffe0ff */
[----:B------:R-:W-:-:S02]  /*0c50*/  IADD3 R0, P1, PT, R6, 0x20, RZ ;  /* 0x0000002006007810 */ /* 0x000fc40007f3e0ff */
[----:B---3--:R-:W-:Y:S04]  /*0c60*/  STG.E.64 desc[UR12][R6.64], R18 ;  /* 0x0000001206007986 */ /* 0x008fe8000c101b0c */
[----:B----4-:R-:W-:Y:S04]  /*0c70*/  STG.E.64 desc[UR12][R4.64], R16 ;  /* 0x0000001004007986 */ /* 0x010fe8000c101b0c */
[----:B------:R-:W3:Y:S04]  /*0c80*/  LDG.E.64 R20, desc[UR12][R4.64+0x8] ;  /* 0x0000080c04147981 */ /* 0x000ee8000c1e1b00 */
[----:B0-----:R-:W4:Y:S01]  /*0c90*/  LDG.E.64 R10, desc[UR12][R6.64+0x8] ;  /* 0x0000080c060a7981 */ /* 0x001f22000c1e1b00 */
[----:B------:R-:W-:Y:S01]  /*0ca0*/  UISETP.NE.AND UP0, UPT, UR5, URZ, UPT ;  /* 0x000000ff0500728c */ /* 0x000fe2000bf05270 */
[----:B-1----:R-:W-:Y:S01]  /*0cb0*/  IADD3 R8, P0, PT, R4, 0x20, RZ ;  /* 0x0000002004087810 */ /* 0x002fe20007f1e0ff */
[----:B------:R-:W-:-:S03]  /*0cc0*/  IMAD.X R9, RZ, RZ, R7, P1 ;  /* 0x000000ffff097224 */ /* 0x000fc600008e0607 */
[----:B--2---:R-:W-:Y:S01]  /*0cd0*/  IADD3.X R13, PT, PT, RZ, R5, RZ, P0, !PT ;  /* 0x00000005ff0d7210 */ /* 0x004fe200007fe4ff */
[----:B---3--:R0:W-:Y:S04]  /*0ce0*/  STG.E.64 desc[UR12][R6.64+0x8], R20 ;  /* 0x0000081406007986 */ /* 0x0081e8000c101b0c */
[----:B----4-:R1:W-:Y:S01]  /*0cf0*/  STG.E.64 desc[UR12][R4.64+0x8], R10 ;  /* 0x0000080a04007986 */ /* 0x0103e2000c101b0c */
[----:B0-----:R-:W-:Y:S01]  /*0d00*/  IMAD.MOV.U32 R6, RZ, RZ, R0 ;  /* 0x000000ffff067224 */ /* 0x001fe200078e0000 */
[----:B------:R-:W-:Y:S01]  /*0d10*/  MOV R7, R9 ;  /* 0x0000000900077202 */ /* 0x000fe20000000f00 */
[----:B-1----:R-:W-:Y:S01]  /*0d20*/  IMAD.MOV.U32 R4, RZ, RZ, R8 ;  /* 0x000000ffff047224 */ /* 0x002fe200078e0008 */
[----:B------:R-:W-:Y:S01]  /*0d30*/  MOV R5, R13 ;  /* 0x0000000d00057202 */ /* 0x000fe20000000f00 */
[----:B------:R-:W-:Y:S06]  /*0d40*/  BRA.U UP0, `(.L_x_19) ;  /* 0xfffffffd00947547 */ /* 0x000fec000b83ffff */
.L_x_18:
[----:B------:R-:W-:-:S09]  /*0d50*/  UISETP.NE.AND UP0, UPT, UR11, URZ, UPT ;  /* 0x000000ff0b00728c */ /* 0x000fd2000bf05270 */
[----:B------:R-:W-:Y:S05]  /*0d60*/  BRA.U !UP0, `(.L_x_15) ;  /* 0x0000000108707547 */ /* 0x000fea000b800000 */
[----:B------:R-:W0:Y:S01]  /*0d70*/  LDCU.64 UR8, c[0x0][0x380] ;  /* 0x00007000ff0877ac */ /* 0x000e220008000a00 */
[----:B------:R-:W-:Y:S02]  /*0d80*/  UIADD3 UR5, UP1, UPT, UR4, UR10, URZ ;  /* 0x0000000a04057290 */ /* 0x000fe4000ff3e0ff */
[----:B------:R-:W-:Y:S02]  /*0d90*/  UIMAD.WIDE.U32 UR6, UR4, 0x8, UR6 ;  /* 0x00000008040678a5 */ /* 0x000fe4000f8e0006 */
[----:B------:R-:W-:Y:S02]  /*0da0*/  ULEA.HI.X.SX32 UR10, UR10, URZ, 0x1, UP1 ;  /* 0x000000ff0a0a7291 */ /* 0x000fe400088f0eff */
[----:B------:R-:W-:Y:S02]  /*0db0*/  UIADD3 UR11, UPT, UPT, -UR11, URZ, URZ ;  /* 0x000000ff0b0b7290 */ /* 0x000fe4000fffe1ff */
[----:B0-----:R-:W-:Y:S02]  /*0dc0*/  UIADD3 UR14, UP0, UPT, UR6, UR8, URZ ;  /* 0x00000008060e7290 */ /* 0x001fe4000ff1e0ff */
[----:B------:R-:W-:-:S02]  /*0dd0*/  ULEA UR4, UP1, UR5, UR8, 0x3 ;  /* 0x0000000805047291 */ /* 0x000fc4000f8218ff */
[----:B------:R-:W-:Y:S02]  /*0de0*/  UIADD3.X UR6, UPT, UPT, UR7, UR9, URZ, UP0, !UPT ;  /* 0x0000000907067290 */ /* 0x000fe400087fe4ff */
[----:B------:R-:W-:Y:S01]  /*0df0*/  ULEA.HI.X UR5, UR5, UR9, UR10, 0x3, UP1 ;  /* 0x0000000905057291 */ /* 0x000fe200088f1c0a */
[----:B------:R-:W-:Y:S01]  /*0e00*/  IMAD.U32 R12, RZ, RZ, UR14 ;  /* 0x0000000eff0c7e24 */ /* 0x000fe2000f8e00ff */
[----:B------:R-:W-:Y:S02]  /*0e10*/  MOV R0, UR4 ;  /* 0x0000000400007c02 */ /* 0x000fe40008000f00 */
[----:B------:R-:W-:Y:S02]  /*0e20*/  IMAD.U32 R15, RZ, RZ, UR6 ;  /* 0x00000006ff0f7e24 */ /* 0x000fe4000f8e00ff */
[----:B------:R-:W-:-:S07]  /*0e30*/  MOV R13, UR5 ;  /* 0x00000005000d7c02 */ /* 0x000fce0008000f00 */
.L_x_23:
[----:B-1----:R-:W-:Y:S01]  /*0e40*/  IMAD.MOV.U32 R10, RZ, RZ, R0 ;  /* 0x000000ffff0a7224 */ /* 0x002fe200078e0000 */
[----:B------:R-:W-:Y:S01]  /*0e50*/  MOV R11, R13 ;  /* 0x0000000d000b7202 */ /* 0x000fe20000000f00 */
[----:B------:R-:W-:Y:S01]  /*0e60*/  IMAD.MOV.U32 R8, RZ, RZ, R12 ;  /* 0x000000ffff087224 */ /* 0x000fe200078e000c */
[----:B------:R-:W-:-:S03]  /*0e70*/  MOV R9, R15 ;  /* 0x0000000f00097202 */ /* 0x000fc60000000f00 */
[----:B------:R-:W2:Y:S04]  /*0e80*/  LDG.E.64 R6, desc[UR12][R10.64] ;  /* 0x0000000c0a067981 */ /* 0x000ea8000c1e1b00 */
[----:B------:R-:W3:Y:S01]  /*0e90*/  LDG.E.64 R4, desc[UR12][R8.64] ;  /* 0x0000000c08047981 */ /* 0x000ee2000c1e1b00 */
[----:B------:R-:W-:Y:S01]  /*0ea0*/  UIADD3 UR11, UPT, UPT, UR11, 0x1, URZ ;  /* 0x000000010b0b7890 */ /* 0x000fe2000fffe0ff */
[----:B------:R-:W-:Y:S02]  /*0eb0*/  IADD3 R12, P0, PT, R8, 0x8, RZ ;  /* 0x00000008080c7810 */ /* 0x000fe40007f1e0ff */
[----:B------:R-:W-:Y:S01]  /*0ec0*/  IADD3 R0, P1, PT, R10, 0x8, RZ ;  /* 0x000000080a007810 */ /* 0x000fe20007f3e0ff */
[----:B------:R-:W-:Y:S02]  /*0ed0*/  UISETP.NE.AND UP0, UPT, UR11, URZ, UPT ;  /* 0x000000ff0b00728c */ /* 0x000fe4000bf05270 */
[----:B------:R-:W-:Y:S01]  /*0ee0*/  IMAD.X R15, RZ, RZ, R9, P0 ;  /* 0x000000ffff0f7224 */ /* 0x000fe200000e0609 */
[----:B------:R-:W-:Y:S01]  /*0ef0*/  IADD3.X R13, PT, PT, RZ, R11, RZ, P1, !PT ;  /* 0x0000000bff0d7210 */ /* 0x000fe20000ffe4ff */
[----:B--2---:R1:W-:Y:S04]  /*0f00*/  STG.E.64 desc[UR12][R8.64], R6 ;  /* 0x0000000608007986 */ /* 0x0043e8000c101b0c */
[----:B---3--:R1:W-:Y:S01]  /*0f10*/  STG.E.64 desc[UR12][R10.64], R4 ;  /* 0x000000040a007986 */ /* 0x0083e2000c101b0c */
[----:B------:R-:W-:Y:S05]  /*0f20*/  BRA.U UP0, `(.L_x_23) ;  /* 0xfffffffd00c47547 */ /* 0x000fea000b83ffff */
.L_x_15:
[----:B-1----:R-:W1:Y:S08]  /*0f30*/  LDC R5, c[0x0][0x388] ;  /* 0x0000e200ff057b82 */ /* 0x002e700000000800 */
[----:B---3--:R-:W2:Y:S01]  /*0f40*/  LDC.64 R6, c[0x0][0x398] ;  /* 0x0000e600ff067b82 */ /* 0x008ea20000000a00 */
[----:B-1----:R-:W-:Y:S01]  /*0f50*/  IMAD.WIDE R2, R5, 0x8, R2 ;  /* 0x0000000805027825 */ /* 0x002fe200078e0202 */
[----:B--2---:R-:W-:Y:S05]  /*0f60*/  STG.E desc[UR12][R6.64], RZ ;  /* 0x000000ff06007986 */ /* 0x004fea000c10190c */
[----:B------:R-:W2:Y:S01]  /*0f70*/  LDG.E.64 R2, desc[UR12][R2.64] ;  /* 0x0000000c02027981 */ /* 0x000ea2000c1e1b00 */
[----:B------:R-:W2:Y:S03]  /*0f80*/  LDC.64 R4, c[0x0][0x390] ;  /* 0x0000e400ff047b82 */ /* 0x000ea60000000a00 */
[----:B--2---:R-:W-:Y:S01]  /*0f90*/  STG.E.64 desc[UR12][R4.64], R2 ;  /* 0x0000000204007986 */ /* 0x004fe2000c101b0c */
[----:B------:R-:W-:Y:S05]  /*0fa0*/  EXIT ;  /* 0x000000000000794d */ /* 0x000fea0003800000 */
.L_x_24:
        /* <DEDUP_REMOVED lines=13> */
.L_x_28:


//--------------------- .nv.shared.reserved.0     --------------------------
	.section	.nv.shared.reserved.0,"aw",@nobits
	.weak		__nv_reservedSMEM_offset_0_alias
	.size		__nv_reservedSMEM_offset_0_alias, 0, 64
	.other		__nv_reservedSMEM_offset_0_alias,@"STO_CUDA_RESERVED_SHARED STV_DEFAULT"
__nv_reservedSMEM_offset_0_alias:
	.zero		0
	.zero		64


//--------------------- .nv.constant0._Z19perform_eliminationiiiPdii --------------------------
	.section	.nv.constant0._Z19perform_eliminationiiiPdii,"a",@progbits
	.sectionflags	@""
	.align	4
.nv.constant0._Z19perform_eliminationiiiPdii:
	.zero		928


//--------------------- .nv.constant0._Z18normalize_diagonalPdiiS_ --------------------------
	.section	.nv.constant0._Z18normalize_diagonalPdiiS_,"a",@progbits
	.sectionflags	@""
	.align	4
.nv.constant0._Z18normalize_diagonalPdiiS_:
	.zero		920


//--------------------- .nv.constant0._Z32swap_zero_diagonal_and_get_scalePdiiS_Pi --------------------------
	.section	.nv.constant0._Z32swap_zero_diagonal_and_get_scalePdiiS_Pi,"a",@progbits
	.sectionflags	@""
	.align	4
.nv.constant0._Z32swap_zero_diagonal_and_get_scalePdiiS_Pi:
	.zero		928


//--------------------- SYMBOLS --------------------------

	.type		.nv.reservedSmem.offset0,@object
	.size		.nv.reservedSmem.offset0,0x4
